//
// Generated by NVIDIA NVVM Compiler
//
// Compiler Build ID: CL-36424714
// Cuda compilation tools, release 13.0, V13.0.88
// Based on NVVM 20.0.0
//

.version 9.0
.target sm_100
.address_size 64

	// .globl	_Z14reluActivationPfS_i
// _ZZ17matmul_shared_memILi32EEviiifPKfS1_fPfE2As has been demoted
// _ZZ17matmul_shared_memILi32EEviiifPKfS1_fPfE2Bs has been demoted

.visible .entry _Z14reluActivationPfS_i(
	.param .u64 .ptr .align 1 _Z14reluActivationPfS_i_param_0,
	.param .u64 .ptr .align 1 _Z14reluActivationPfS_i_param_1,
	.param .u32 _Z14reluActivationPfS_i_param_2
)
{
	.reg .pred 	%p<2>;
	.reg .b32 	%r<6>;
	.reg .b32 	%f<3>;
	.reg .b64 	%rd<8>;

	ld.param.u64 	%rd1, [_Z14reluActivationPfS_i_param_0];
	ld.param.u64 	%rd2, [_Z14reluActivationPfS_i_param_1];
	ld.param.u32 	%r2, [_Z14reluActivationPfS_i_param_2];
	mov.u32 	%r3, %ctaid.x;
	mov.u32 	%r4, %ntid.x;
	mov.u32 	%r5, %tid.x;
	mad.lo.s32 	%r1, %r3, %r4, %r5;
	setp.ge.s32 	%p1, %r1, %r2;
	@%p1 bra 	$L__BB0_2;
	cvta.to.global.u64 	%rd3, %rd1;
	cvta.to.global.u64 	%rd4, %rd2;
	mul.wide.s32 	%rd5, %r1, 4;
	add.s64 	%rd6, %rd3, %rd5;
	ld.global.f32 	%f1, [%rd6];
	max.f32 	%f2, %f1, 0f00000000;
	add.s64 	%rd7, %rd4, %rd5;
	st.global.f32 	[%rd7], %f2;
$L__BB0_2:
	ret;

}
	// .globl	_Z13convolution2dPfS_S_iiiiiiiiiii
.visible .entry _Z13convolution2dPfS_S_iiiiiiiiiii(
	.param .u64 .ptr .align 1 _Z13convolution2dPfS_S_iiiiiiiiiii_param_0,
	.param .u64 .ptr .align 1 _Z13convolution2dPfS_S_iiiiiiiiiii_param_1,
	.param .u64 .ptr .align 1 _Z13convolution2dPfS_S_iiiiiiiiiii_param_2,
	.param .u32 _Z13convolution2dPfS_S_iiiiiiiiiii_param_3,
	.param .u32 _Z13convolution2dPfS_S_iiiiiiiiiii_param_4,
	.param .u32 _Z13convolution2dPfS_S_iiiiiiiiiii_param_5,
	.param .u32 _Z13convolution2dPfS_S_iiiiiiiiiii_param_6,
	.param .u32 _Z13convolution2dPfS_S_iiiiiiiiiii_param_7,
	.param .u32 _Z13convolution2dPfS_S_iiiiiiiiiii_param_8,
	.param .u32 _Z13convolution2dPfS_S_iiiiiiiiiii_param_9,
	.param .u32 _Z13convolution2dPfS_S_iiiiiiiiiii_param_10,
	.param .u32 _Z13convolution2dPfS_S_iiiiiiiiiii_param_11,
	.param .u32 _Z13convolution2dPfS_S_iiiiiiiiiii_param_12,
	.param .u32 _Z13convolution2dPfS_S_iiiiiiiiiii_param_13
)
{
	.reg .pred 	%p<94>;
	.reg .b32 	%r<82>;
	.reg .b32 	%f<101>;
	.reg .b64 	%rd<26>;

	ld.param.u64 	%rd10, [_Z13convolution2dPfS_S_iiiiiiiiiii_param_0];
	ld.param.u64 	%rd11, [_Z13convolution2dPfS_S_iiiiiiiiiii_param_1];
	ld.param.u32 	%r28, [_Z13convolution2dPfS_S_iiiiiiiiiii_param_3];
	ld.param.u32 	%r29, [_Z13convolution2dPfS_S_iiiiiiiiiii_param_4];
	ld.param.u32 	%r38, [_Z13convolution2dPfS_S_iiiiiiiiiii_param_5];
	ld.param.u32 	%r30, [_Z13convolution2dPfS_S_iiiiiiiiiii_param_6];
	ld.param.u32 	%r31, [_Z13convolution2dPfS_S_iiiiiiiiiii_param_7];
	ld.param.u32 	%r32, [_Z13convolution2dPfS_S_iiiiiiiiiii_param_8];
	ld.param.u32 	%r39, [_Z13convolution2dPfS_S_iiiiiiiiiii_param_9];
	ld.param.u32 	%r34, [_Z13convolution2dPfS_S_iiiiiiiiiii_param_10];
	ld.param.u32 	%r35, [_Z13convolution2dPfS_S_iiiiiiiiiii_param_11];
	ld.param.u32 	%r36, [_Z13convolution2dPfS_S_iiiiiiiiiii_param_12];
	ld.param.u32 	%r37, [_Z13convolution2dPfS_S_iiiiiiiiiii_param_13];
	cvta.to.global.u64 	%rd1, %rd11;
	cvta.to.global.u64 	%rd2, %rd10;
	mov.u32 	%r40, %ctaid.x;
	mov.u32 	%r41, %ntid.x;
	mov.u32 	%r42, %tid.x;
	mad.lo.s32 	%r1, %r40, %r41, %r42;
	mov.u32 	%r43, %ctaid.y;
	mov.u32 	%r44, %ntid.y;
	mov.u32 	%r45, %tid.y;
	mad.lo.s32 	%r46, %r43, %r44, %r45;
	mov.u32 	%r3, %ctaid.z;
	setp.ge.s32 	%p2, %r1, %r32;
	setp.ge.s32 	%p3, %r46, %r39;
	or.pred  	%p4, %p2, %p3;
	setp.ge.s32 	%p5, %r3, %r38;
	or.pred  	%p6, %p5, %p4;
	mov.f32 	%f79, 0f00000000;
	@%p6 bra 	$L__BB1_46;
	mad.lo.s32 	%r47, %r39, %r3, %r46;
	mul.lo.s32 	%r4, %r47, %r32;
	setp.lt.s32 	%p7, %r31, 1;
	@%p7 bra 	$L__BB1_45;
	mul.lo.s32 	%r48, %r37, %r46;
	sub.s32 	%r5, %r48, %r35;
	setp.lt.s32 	%p8, %r30, 1;
	mul.lo.s32 	%r49, %r36, %r1;
	sub.s32 	%r6, %r49, %r34;
	@%p8 bra 	$L__BB1_45;
	and.b32  	%r7, %r30, 7;
	and.b32  	%r8, %r30, 3;
	and.b32  	%r9, %r30, 2147483640;
	and.b32  	%r10, %r30, 1;
	mul.lo.s32 	%r11, %r31, %r3;
	mul.lo.s32 	%r12, %r29, %r3;
	mov.f32 	%f79, 0f00000000;
	mov.b32 	%r77, 0;
$L__BB1_4:
	setp.lt.u32 	%p9, %r30, 8;
	add.s32 	%r52, %r5, %r77;
	setp.gt.s32 	%p10, %r52, -1;
	setp.lt.s32 	%p11, %r52, %r29;
	and.pred  	%p1, %p10, %p11;
	add.s32 	%r53, %r52, %r12;
	mul.lo.s32 	%r14, %r53, %r28;
	add.s32 	%r54, %r77, %r11;
	mul.lo.s32 	%r15, %r54, %r30;
	mov.b32 	%r80, 0;
	@%p9 bra 	$L__BB1_23;
	mov.b32 	%r78, 0;
$L__BB1_6:
	.pragma "nounroll";
	add.s32 	%r17, %r6, %r78;
	setp.gt.s32 	%p12, %r17, -1;
	setp.lt.s32 	%p13, %r17, %r28;
	and.pred  	%p14, %p12, %p13;
	and.pred  	%p15, %p14, %p1;
	add.s32 	%r56, %r17, %r14;
	mul.wide.s32 	%rd12, %r56, 4;
	add.s64 	%rd3, %rd2, %rd12;
	add.s32 	%r57, %r78, %r15;
	mul.wide.s32 	%rd13, %r57, 4;
	add.s64 	%rd4, %rd1, %rd13;
	not.pred 	%p16, %p15;
	@%p16 bra 	$L__BB1_8;
	ld.global.f32 	%f44, [%rd3];
	ld.global.f32 	%f45, [%rd4];
	fma.rn.f32 	%f79, %f44, %f45, %f79;
$L__BB1_8:
	add.s32 	%r58, %r17, 1;
	setp.gt.s32 	%p17, %r58, -1;
	setp.lt.s32 	%p18, %r58, %r28;
	and.pred  	%p19, %p17, %p18;
	and.pred  	%p20, %p19, %p1;
	not.pred 	%p21, %p20;
	@%p21 bra 	$L__BB1_10;
	ld.global.f32 	%f46, [%rd3+4];
	ld.global.f32 	%f47, [%rd4+4];
	fma.rn.f32 	%f79, %f46, %f47, %f79;
$L__BB1_10:
	add.s32 	%r59, %r17, 2;
	setp.gt.s32 	%p22, %r59, -1;
	setp.lt.s32 	%p23, %r59, %r28;
	and.pred  	%p24, %p22, %p23;
	and.pred  	%p25, %p24, %p1;
	not.pred 	%p26, %p25;
	@%p26 bra 	$L__BB1_12;
	ld.global.f32 	%f48, [%rd3+8];
	ld.global.f32 	%f49, [%rd4+8];
	fma.rn.f32 	%f79, %f48, %f49, %f79;
$L__BB1_12:
	add.s32 	%r60, %r17, 3;
	setp.gt.s32 	%p27, %r60, -1;
	setp.lt.s32 	%p28, %r60, %r28;
	and.pred  	%p29, %p27, %p28;
	and.pred  	%p30, %p29, %p1;
	not.pred 	%p31, %p30;
	@%p31 bra 	$L__BB1_14;
	ld.global.f32 	%f50, [%rd3+12];
	ld.global.f32 	%f51, [%rd4+12];
	fma.rn.f32 	%f79, %f50, %f51, %f79;
$L__BB1_14:
	add.s32 	%r61, %r17, 4;
	setp.gt.s32 	%p32, %r61, -1;
	setp.lt.s32 	%p33, %r61, %r28;
	and.pred  	%p34, %p32, %p33;
	and.pred  	%p35, %p34, %p1;
	not.pred 	%p36, %p35;
	@%p36 bra 	$L__BB1_16;
	ld.global.f32 	%f52, [%rd3+16];
	ld.global.f32 	%f53, [%rd4+16];
	fma.rn.f32 	%f79, %f52, %f53, %f79;
$L__BB1_16:
	add.s32 	%r62, %r17, 5;
	setp.gt.s32 	%p37, %r62, -1;
	setp.lt.s32 	%p38, %r62, %r28;
	and.pred  	%p39, %p37, %p38;
	and.pred  	%p40, %p39, %p1;
	not.pred 	%p41, %p40;
	@%p41 bra 	$L__BB1_18;
	ld.global.f32 	%f54, [%rd3+20];
	ld.global.f32 	%f55, [%rd4+20];
	fma.rn.f32 	%f79, %f54, %f55, %f79;
$L__BB1_18:
	add.s32 	%r63, %r17, 6;
	setp.gt.s32 	%p42, %r63, -1;
	setp.lt.s32 	%p43, %r63, %r28;
	and.pred  	%p44, %p42, %p43;
	and.pred  	%p45, %p44, %p1;
	not.pred 	%p46, %p45;
	@%p46 bra 	$L__BB1_20;
	ld.global.f32 	%f56, [%rd3+24];
	ld.global.f32 	%f57, [%rd4+24];
	fma.rn.f32 	%f79, %f56, %f57, %f79;
$L__BB1_20:
	add.s32 	%r64, %r17, 7;
	setp.gt.s32 	%p47, %r64, -1;
	setp.lt.s32 	%p48, %r64, %r28;
	and.pred  	%p49, %p47, %p48;
	and.pred  	%p50, %p49, %p1;
	not.pred 	%p51, %p50;
	@%p51 bra 	$L__BB1_22;
	ld.global.f32 	%f58, [%rd3+28];
	ld.global.f32 	%f59, [%rd4+28];
	fma.rn.f32 	%f79, %f58, %f59, %f79;
$L__BB1_22:
	add.s32 	%r78, %r78, 8;
	setp.ne.s32 	%p52, %r78, %r9;
	mov.u32 	%r80, %r9;
	@%p52 bra 	$L__BB1_6;
$L__BB1_23:
	setp.eq.s32 	%p53, %r7, 0;
	@%p53 bra 	$L__BB1_44;
	add.s32 	%r65, %r7, -1;
	setp.lt.u32 	%p54, %r65, 3;
	@%p54 bra 	$L__BB1_34;
	add.s32 	%r20, %r6, %r80;
	setp.gt.s32 	%p55, %r20, -1;
	setp.lt.s32 	%p56, %r20, %r28;
	and.pred  	%p57, %p55, %p56;
	and.pred  	%p58, %p57, %p1;
	add.s32 	%r66, %r20, %r14;
	mul.wide.s32 	%rd14, %r66, 4;
	add.s64 	%rd5, %rd2, %rd14;
	add.s32 	%r67, %r80, %r15;
	mul.wide.s32 	%rd15, %r67, 4;
	add.s64 	%rd6, %rd1, %rd15;
	not.pred 	%p59, %p58;
	@%p59 bra 	$L__BB1_27;
	ld.global.f32 	%f61, [%rd5];
	ld.global.f32 	%f62, [%rd6];
	fma.rn.f32 	%f79, %f61, %f62, %f79;
$L__BB1_27:
	add.s32 	%r68, %r20, 1;
	setp.gt.s32 	%p60, %r68, -1;
	setp.lt.s32 	%p61, %r68, %r28;
	and.pred  	%p62, %p60, %p61;
	and.pred  	%p63, %p62, %p1;
	not.pred 	%p64, %p63;
	@%p64 bra 	$L__BB1_29;
	ld.global.f32 	%f63, [%rd5+4];
	ld.global.f32 	%f64, [%rd6+4];
	fma.rn.f32 	%f79, %f63, %f64, %f79;
$L__BB1_29:
	add.s32 	%r69, %r20, 2;
	setp.gt.s32 	%p65, %r69, -1;
	setp.lt.s32 	%p66, %r69, %r28;
	and.pred  	%p67, %p65, %p66;
	and.pred  	%p68, %p67, %p1;
	not.pred 	%p69, %p68;
	@%p69 bra 	$L__BB1_31;
	ld.global.f32 	%f65, [%rd5+8];
	ld.global.f32 	%f66, [%rd6+8];
	fma.rn.f32 	%f79, %f65, %f66, %f79;
$L__BB1_31:
	add.s32 	%r70, %r20, 3;
	setp.gt.s32 	%p70, %r70, -1;
	setp.lt.s32 	%p71, %r70, %r28;
	and.pred  	%p72, %p70, %p71;
	and.pred  	%p73, %p72, %p1;
	not.pred 	%p74, %p73;
	@%p74 bra 	$L__BB1_33;
	ld.global.f32 	%f67, [%rd5+12];
	ld.global.f32 	%f68, [%rd6+12];
	fma.rn.f32 	%f79, %f67, %f68, %f79;
$L__BB1_33:
	add.s32 	%r80, %r80, 4;
$L__BB1_34:
	setp.eq.s32 	%p75, %r8, 0;
	@%p75 bra 	$L__BB1_44;
	setp.eq.s32 	%p76, %r8, 1;
	@%p76 bra 	$L__BB1_41;
	add.s32 	%r23, %r6, %r80;
	setp.gt.s32 	%p77, %r23, -1;
	setp.lt.s32 	%p78, %r23, %r28;
	and.pred  	%p79, %p77, %p78;
	and.pred  	%p80, %p79, %p1;
	add.s32 	%r71, %r23, %r14;
	mul.wide.s32 	%rd16, %r71, 4;
	add.s64 	%rd7, %rd2, %rd16;
	add.s32 	%r72, %r80, %r15;
	mul.wide.s32 	%rd17, %r72, 4;
	add.s64 	%rd8, %rd1, %rd17;
	not.pred 	%p81, %p80;
	@%p81 bra 	$L__BB1_38;
	ld.global.f32 	%f70, [%rd7];
	ld.global.f32 	%f71, [%rd8];
	fma.rn.f32 	%f79, %f70, %f71, %f79;
$L__BB1_38:
	add.s32 	%r73, %r23, 1;
	setp.gt.s32 	%p82, %r73, -1;
	setp.lt.s32 	%p83, %r73, %r28;
	and.pred  	%p84, %p82, %p83;
	and.pred  	%p85, %p84, %p1;
	not.pred 	%p86, %p85;
	@%p86 bra 	$L__BB1_40;
	ld.global.f32 	%f72, [%rd7+4];
	ld.global.f32 	%f73, [%rd8+4];
	fma.rn.f32 	%f79, %f72, %f73, %f79;
$L__BB1_40:
	add.s32 	%r80, %r80, 2;
$L__BB1_41:
	setp.eq.s32 	%p87, %r10, 0;
	@%p87 bra 	$L__BB1_44;
	add.s32 	%r26, %r6, %r80;
	setp.gt.s32 	%p88, %r26, -1;
	setp.lt.s32 	%p89, %r26, %r28;
	and.pred  	%p90, %p88, %p89;
	and.pred  	%p91, %p90, %p1;
	not.pred 	%p92, %p91;
	@%p92 bra 	$L__BB1_44;
	add.s32 	%r74, %r26, %r14;
	add.s32 	%r75, %r80, %r15;
	mul.wide.s32 	%rd18, %r74, 4;
	add.s64 	%rd19, %rd2, %rd18;
	ld.global.f32 	%f74, [%rd19];
	mul.wide.s32 	%rd20, %r75, 4;
	add.s64 	%rd21, %rd1, %rd20;
	ld.global.f32 	%f75, [%rd21];
	fma.rn.f32 	%f79, %f74, %f75, %f79;
$L__BB1_44:
	add.s32 	%r77, %r77, 1;
	setp.ne.s32 	%p93, %r77, %r31;
	@%p93 bra 	$L__BB1_4;
$L__BB1_45:
	ld.param.u64 	%rd25, [_Z13convolution2dPfS_S_iiiiiiiiiii_param_2];
	add.s32 	%r76, %r4, %r1;
	cvta.to.global.u64 	%rd22, %rd25;
	mul.wide.s32 	%rd23, %r76, 4;
	add.s64 	%rd24, %rd22, %rd23;
	st.global.f32 	[%rd24], %f79;
$L__BB1_46:
	ret;

}
	// .globl	_Z7addBiasPfS_i
.visible .entry _Z7addBiasPfS_i(
	.param .u64 .ptr .align 1 _Z7addBiasPfS_i_param_0,
	.param .u64 .ptr .align 1 _Z7addBiasPfS_i_param_1,
	.param .u32 _Z7addBiasPfS_i_param_2
)
{
	.reg .pred 	%p<2>;
	.reg .b32 	%r<6>;
	.reg .b32 	%f<4>;
	.reg .b64 	%rd<8>;

	ld.param.u64 	%rd1, [_Z7addBiasPfS_i_param_0];
	ld.param.u64 	%rd2, [_Z7addBiasPfS_i_param_1];
	ld.param.u32 	%r2, [_Z7addBiasPfS_i_param_2];
	mov.u32 	%r3, %ctaid.x;
	mov.u32 	%r4, %ntid.x;
	mov.u32 	%r5, %tid.x;
	mad.lo.s32 	%r1, %r3, %r4, %r5;
	setp.ge.s32 	%p1, %r1, %r2;
	@%p1 bra 	$L__BB2_2;
	cvta.to.global.u64 	%rd3, %rd2;
	cvta.to.global.u64 	%rd4, %rd1;
	mul.wide.s32 	%rd5, %r1, 4;
	add.s64 	%rd6, %rd3, %rd5;
	ld.global.f32 	%f1, [%rd6];
	add.s64 	%rd7, %rd4, %rd5;
	ld.global.f32 	%f2, [%rd7];
	add.f32 	%f3, %f1, %f2;
	st.global.f32 	[%rd7], %f3;
$L__BB2_2:
	ret;

}
	// .globl	_Z14maxpool_kernelPfS_iiiiiiii
.visible .entry _Z14maxpool_kernelPfS_iiiiiiii(
	.param .u64 .ptr .align 1 _Z14maxpool_kernelPfS_iiiiiiii_param_0,
	.param .u64 .ptr .align 1 _Z14maxpool_kernelPfS_iiiiiiii_param_1,
	.param .u32 _Z14maxpool_kernelPfS_iiiiiiii_param_2,
	.param .u32 _Z14maxpool_kernelPfS_iiiiiiii_param_3,
	.param .u32 _Z14maxpool_kernelPfS_iiiiiiii_param_4,
	.param .u32 _Z14maxpool_kernelPfS_iiiiiiii_param_5,
	.param .u32 _Z14maxpool_kernelPfS_iiiiiiii_param_6,
	.param .u32 _Z14maxpool_kernelPfS_iiiiiiii_param_7,
	.param .u32 _Z14maxpool_kernelPfS_iiiiiiii_param_8,
	.param .u32 _Z14maxpool_kernelPfS_iiiiiiii_param_9
)
{
	.reg .pred 	%p<107>;
	.reg .b32 	%r<95>;
	.reg .b32 	%f<150>;
	.reg .b64 	%rd<15>;

	ld.param.u64 	%rd7, [_Z14maxpool_kernelPfS_iiiiiiii_param_0];
	ld.param.u64 	%rd6, [_Z14maxpool_kernelPfS_iiiiiiii_param_1];
	ld.param.u32 	%r31, [_Z14maxpool_kernelPfS_iiiiiiii_param_2];
	ld.param.u32 	%r32, [_Z14maxpool_kernelPfS_iiiiiiii_param_3];
	ld.param.u32 	%r33, [_Z14maxpool_kernelPfS_iiiiiiii_param_4];
	ld.param.u32 	%r38, [_Z14maxpool_kernelPfS_iiiiiiii_param_5];
	ld.param.u32 	%r34, [_Z14maxpool_kernelPfS_iiiiiiii_param_6];
	ld.param.u32 	%r35, [_Z14maxpool_kernelPfS_iiiiiiii_param_7];
	ld.param.u32 	%r36, [_Z14maxpool_kernelPfS_iiiiiiii_param_8];
	ld.param.u32 	%r37, [_Z14maxpool_kernelPfS_iiiiiiii_param_9];
	cvta.to.global.u64 	%rd1, %rd7;
	sub.s32 	%r39, %r31, %r34;
	div.s32 	%r40, %r39, %r36;
	add.s32 	%r1, %r40, 1;
	sub.s32 	%r41, %r32, %r35;
	div.s32 	%r42, %r41, %r37;
	add.s32 	%r2, %r42, 1;
	mov.u32 	%r43, %ctaid.x;
	mov.u32 	%r44, %ntid.x;
	mov.u32 	%r45, %tid.x;
	mad.lo.s32 	%r3, %r43, %r44, %r45;
	mul.lo.s32 	%r46, %r38, %r33;
	mad.lo.s32 	%r47, %r46, %r40, %r46;
	mad.lo.s32 	%r48, %r47, %r42, %r47;
	setp.ge.s32 	%p1, %r3, %r48;
	mov.f32 	%f112, 0fFF7FFFFF;
	@%p1 bra 	$L__BB3_80;
	div.s32 	%r49, %r3, %r1;
	rem.s32 	%r4, %r49, %r2;
	mul.lo.s32 	%r5, %r2, %r1;
	setp.lt.s32 	%p2, %r35, 1;
	@%p2 bra 	$L__BB3_79;
	setp.lt.s32 	%p3, %r34, 1;
	rem.s32 	%r50, %r3, %r1;
	mul.lo.s32 	%r6, %r50, %r36;
	mul.lo.s32 	%r7, %r4, %r37;
	mul.lo.s32 	%r51, %r5, %r33;
	div.s32 	%r52, %r3, %r51;
	div.s32 	%r53, %r3, %r5;
	rem.s32 	%r54, %r53, %r33;
	mad.lo.s32 	%r8, %r52, %r33, %r54;
	@%p3 bra 	$L__BB3_79;
	and.b32  	%r9, %r34, 15;
	add.s32 	%r10, %r9, -1;
	and.b32  	%r11, %r34, 7;
	add.s32 	%r12, %r11, -1;
	and.b32  	%r13, %r34, 2147483632;
	and.b32  	%r14, %r34, 3;
	mul.lo.s32 	%r15, %r8, %r32;
	mov.f32 	%f112, 0fFF7FFFFF;
	mov.b32 	%r90, 0;
$L__BB3_4:
	setp.lt.u32 	%p4, %r34, 16;
	add.s32 	%r17, %r90, %r7;
	add.s32 	%r57, %r17, %r15;
	mul.lo.s32 	%r18, %r57, %r31;
	mov.b32 	%r93, 0;
	@%p4 bra 	$L__BB3_39;
	mov.b32 	%r91, 0;
$L__BB3_6:
	.pragma "nounroll";
	setp.ge.s32 	%p5, %r17, %r32;
	add.s32 	%r20, %r91, %r6;
	setp.ge.s32 	%p6, %r20, %r31;
	add.s32 	%r59, %r20, %r18;
	mul.wide.s32 	%rd8, %r59, 4;
	add.s64 	%rd2, %rd1, %rd8;
	or.pred  	%p7, %p6, %p5;
	@%p7 bra 	$L__BB3_8;
	ld.global.f32 	%f76, [%rd2];
	max.f32 	%f112, %f112, %f76;
$L__BB3_8:
	add.s32 	%r60, %r20, 1;
	setp.ge.s32 	%p9, %r60, %r31;
	or.pred  	%p10, %p9, %p5;
	@%p10 bra 	$L__BB3_10;
	ld.global.f32 	%f77, [%rd2+4];
	max.f32 	%f112, %f112, %f77;
$L__BB3_10:
	add.s32 	%r61, %r20, 2;
	setp.ge.s32 	%p12, %r61, %r31;
	or.pred  	%p13, %p12, %p5;
	@%p13 bra 	$L__BB3_12;
	ld.global.f32 	%f78, [%rd2+8];
	max.f32 	%f112, %f112, %f78;
$L__BB3_12:
	add.s32 	%r62, %r20, 3;
	setp.ge.s32 	%p15, %r62, %r31;
	or.pred  	%p16, %p15, %p5;
	@%p16 bra 	$L__BB3_14;
	ld.global.f32 	%f79, [%rd2+12];
	max.f32 	%f112, %f112, %f79;
$L__BB3_14:
	add.s32 	%r63, %r20, 4;
	setp.ge.s32 	%p18, %r63, %r31;
	or.pred  	%p19, %p18, %p5;
	@%p19 bra 	$L__BB3_16;
	ld.global.f32 	%f80, [%rd2+16];
	max.f32 	%f112, %f112, %f80;
$L__BB3_16:
	add.s32 	%r64, %r20, 5;
	setp.ge.s32 	%p21, %r64, %r31;
	or.pred  	%p22, %p21, %p5;
	@%p22 bra 	$L__BB3_18;
	ld.global.f32 	%f81, [%rd2+20];
	max.f32 	%f112, %f112, %f81;
$L__BB3_18:
	add.s32 	%r65, %r20, 6;
	setp.ge.s32 	%p24, %r65, %r31;
	or.pred  	%p25, %p24, %p5;
	@%p25 bra 	$L__BB3_20;
	ld.global.f32 	%f82, [%rd2+24];
	max.f32 	%f112, %f112, %f82;
$L__BB3_20:
	add.s32 	%r66, %r20, 7;
	setp.ge.s32 	%p27, %r66, %r31;
	or.pred  	%p28, %p27, %p5;
	@%p28 bra 	$L__BB3_22;
	ld.global.f32 	%f83, [%rd2+28];
	max.f32 	%f112, %f112, %f83;
$L__BB3_22:
	add.s32 	%r67, %r20, 8;
	setp.ge.s32 	%p30, %r67, %r31;
	or.pred  	%p31, %p30, %p5;
	@%p31 bra 	$L__BB3_24;
	ld.global.f32 	%f84, [%rd2+32];
	max.f32 	%f112, %f112, %f84;
$L__BB3_24:
	add.s32 	%r68, %r20, 9;
	setp.ge.s32 	%p33, %r68, %r31;
	or.pred  	%p34, %p33, %p5;
	@%p34 bra 	$L__BB3_26;
	ld.global.f32 	%f85, [%rd2+36];
	max.f32 	%f112, %f112, %f85;
$L__BB3_26:
	add.s32 	%r69, %r20, 10;
	setp.ge.s32 	%p36, %r69, %r31;
	or.pred  	%p37, %p36, %p5;
	@%p37 bra 	$L__BB3_28;
	ld.global.f32 	%f86, [%rd2+40];
	max.f32 	%f112, %f112, %f86;
$L__BB3_28:
	add.s32 	%r70, %r20, 11;
	setp.ge.s32 	%p39, %r70, %r31;
	or.pred  	%p40, %p39, %p5;
	@%p40 bra 	$L__BB3_30;
	ld.global.f32 	%f87, [%rd2+44];
	max.f32 	%f112, %f112, %f87;
$L__BB3_30:
	add.s32 	%r71, %r20, 12;
	setp.ge.s32 	%p42, %r71, %r31;
	or.pred  	%p43, %p42, %p5;
	@%p43 bra 	$L__BB3_32;
	ld.global.f32 	%f88, [%rd2+48];
	max.f32 	%f112, %f112, %f88;
$L__BB3_32:
	add.s32 	%r72, %r20, 13;
	setp.ge.s32 	%p45, %r72, %r31;
	or.pred  	%p46, %p45, %p5;
	@%p46 bra 	$L__BB3_34;
	ld.global.f32 	%f89, [%rd2+52];
	max.f32 	%f112, %f112, %f89;
$L__BB3_34:
	add.s32 	%r73, %r20, 14;
	setp.ge.s32 	%p48, %r73, %r31;
	or.pred  	%p49, %p48, %p5;
	@%p49 bra 	$L__BB3_36;
	ld.global.f32 	%f90, [%rd2+56];
	max.f32 	%f112, %f112, %f90;
$L__BB3_36:
	add.s32 	%r74, %r20, 15;
	setp.ge.s32 	%p51, %r74, %r31;
	or.pred  	%p52, %p51, %p5;
	@%p52 bra 	$L__BB3_38;
	ld.global.f32 	%f91, [%rd2+60];
	max.f32 	%f112, %f112, %f91;
$L__BB3_38:
	add.s32 	%r91, %r91, 16;
	setp.ne.s32 	%p53, %r91, %r13;
	mov.u32 	%r93, %r13;
	@%p53 bra 	$L__BB3_6;
$L__BB3_39:
	setp.eq.s32 	%p54, %r9, 0;
	@%p54 bra 	$L__BB3_78;
	setp.lt.u32 	%p55, %r10, 7;
	@%p55 bra 	$L__BB3_58;
	setp.ge.s32 	%p56, %r17, %r32;
	add.s32 	%r23, %r93, %r6;
	setp.ge.s32 	%p57, %r23, %r31;
	add.s32 	%r75, %r23, %r18;
	mul.wide.s32 	%rd9, %r75, 4;
	add.s64 	%rd3, %rd1, %rd9;
	or.pred  	%p58, %p57, %p56;
	@%p58 bra 	$L__BB3_43;
	ld.global.f32 	%f93, [%rd3];
	max.f32 	%f112, %f112, %f93;
$L__BB3_43:
	add.s32 	%r76, %r23, 1;
	setp.ge.s32 	%p60, %r76, %r31;
	or.pred  	%p61, %p60, %p56;
	@%p61 bra 	$L__BB3_45;
	ld.global.f32 	%f94, [%rd3+4];
	max.f32 	%f112, %f112, %f94;
$L__BB3_45:
	add.s32 	%r77, %r23, 2;
	setp.ge.s32 	%p63, %r77, %r31;
	or.pred  	%p64, %p63, %p56;
	@%p64 bra 	$L__BB3_47;
	ld.global.f32 	%f95, [%rd3+8];
	max.f32 	%f112, %f112, %f95;
$L__BB3_47:
	add.s32 	%r78, %r23, 3;
	setp.ge.s32 	%p66, %r78, %r31;
	or.pred  	%p67, %p66, %p56;
	@%p67 bra 	$L__BB3_49;
	ld.global.f32 	%f96, [%rd3+12];
	max.f32 	%f112, %f112, %f96;
$L__BB3_49:
	add.s32 	%r79, %r23, 4;
	setp.ge.s32 	%p69, %r79, %r31;
	or.pred  	%p70, %p69, %p56;
	@%p70 bra 	$L__BB3_51;
	ld.global.f32 	%f97, [%rd3+16];
	max.f32 	%f112, %f112, %f97;
$L__BB3_51:
	add.s32 	%r80, %r23, 5;
	setp.ge.s32 	%p72, %r80, %r31;
	or.pred  	%p73, %p72, %p56;
	@%p73 bra 	$L__BB3_53;
	ld.global.f32 	%f98, [%rd3+20];
	max.f32 	%f112, %f112, %f98;
$L__BB3_53:
	add.s32 	%r81, %r23, 6;
	setp.ge.s32 	%p75, %r81, %r31;
	or.pred  	%p76, %p75, %p56;
	@%p76 bra 	$L__BB3_55;
	ld.global.f32 	%f99, [%rd3+24];
	max.f32 	%f112, %f112, %f99;
$L__BB3_55:
	add.s32 	%r82, %r23, 7;
	setp.ge.s32 	%p78, %r82, %r31;
	or.pred  	%p79, %p78, %p56;
	@%p79 bra 	$L__BB3_57;
	ld.global.f32 	%f100, [%rd3+28];
	max.f32 	%f112, %f112, %f100;
$L__BB3_57:
	add.s32 	%r93, %r93, 8;
$L__BB3_58:
	setp.eq.s32 	%p80, %r11, 0;
	@%p80 bra 	$L__BB3_78;
	setp.lt.u32 	%p81, %r12, 3;
	@%p81 bra 	$L__BB3_69;
	setp.ge.s32 	%p82, %r17, %r32;
	add.s32 	%r26, %r93, %r6;
	setp.ge.s32 	%p83, %r26, %r31;
	add.s32 	%r83, %r26, %r18;
	mul.wide.s32 	%rd10, %r83, 4;
	add.s64 	%rd4, %rd1, %rd10;
	or.pred  	%p84, %p83, %p82;
	@%p84 bra 	$L__BB3_62;
	ld.global.f32 	%f102, [%rd4];
	max.f32 	%f112, %f112, %f102;
$L__BB3_62:
	add.s32 	%r84, %r26, 1;
	setp.ge.s32 	%p86, %r84, %r31;
	or.pred  	%p87, %p86, %p82;
	@%p87 bra 	$L__BB3_64;
	ld.global.f32 	%f103, [%rd4+4];
	max.f32 	%f112, %f112, %f103;
$L__BB3_64:
	add.s32 	%r85, %r26, 2;
	setp.ge.s32 	%p89, %r85, %r31;
	or.pred  	%p90, %p89, %p82;
	@%p90 bra 	$L__BB3_66;
	ld.global.f32 	%f104, [%rd4+8];
	max.f32 	%f112, %f112, %f104;
$L__BB3_66:
	add.s32 	%r86, %r26, 3;
	setp.ge.s32 	%p92, %r86, %r31;
	or.pred  	%p93, %p92, %p82;
	@%p93 bra 	$L__BB3_68;
	ld.global.f32 	%f105, [%rd4+12];
	max.f32 	%f112, %f112, %f105;
$L__BB3_68:
	add.s32 	%r93, %r93, 4;
$L__BB3_69:
	setp.eq.s32 	%p94, %r14, 0;
	@%p94 bra 	$L__BB3_78;
	setp.ge.s32 	%p95, %r17, %r32;
	add.s32 	%r29, %r93, %r6;
	setp.ge.s32 	%p96, %r29, %r31;
	add.s32 	%r87, %r29, %r18;
	mul.wide.s32 	%rd11, %r87, 4;
	add.s64 	%rd5, %rd1, %rd11;
	or.pred  	%p97, %p96, %p95;
	@%p97 bra 	$L__BB3_72;
	ld.global.f32 	%f106, [%rd5];
	max.f32 	%f112, %f112, %f106;
$L__BB3_72:
	setp.eq.s32 	%p98, %r14, 1;
	@%p98 bra 	$L__BB3_78;
	setp.ge.s32 	%p99, %r17, %r32;
	add.s32 	%r88, %r29, 1;
	setp.ge.s32 	%p100, %r88, %r31;
	or.pred  	%p101, %p100, %p99;
	@%p101 bra 	$L__BB3_75;
	ld.global.f32 	%f107, [%rd5+4];
	max.f32 	%f112, %f112, %f107;
$L__BB3_75:
	setp.eq.s32 	%p102, %r14, 2;
	@%p102 bra 	$L__BB3_78;
	setp.ge.s32 	%p103, %r17, %r32;
	add.s32 	%r89, %r29, 2;
	setp.ge.s32 	%p104, %r89, %r31;
	or.pred  	%p105, %p104, %p103;
	@%p105 bra 	$L__BB3_78;
	ld.global.f32 	%f108, [%rd5+8];
	max.f32 	%f112, %f112, %f108;
$L__BB3_78:
	add.s32 	%r90, %r90, 1;
	setp.ne.s32 	%p106, %r90, %r35;
	@%p106 bra 	$L__BB3_4;
$L__BB3_79:
	cvta.to.global.u64 	%rd12, %rd6;
	mul.wide.s32 	%rd13, %r3, 4;
	add.s64 	%rd14, %rd12, %rd13;
	st.global.f32 	[%rd14], %f112;
$L__BB3_80:
	ret;

}
	// .globl	_Z17matmul_shared_memILi32EEviiifPKfS1_fPf
.visible .entry _Z17matmul_shared_memILi32EEviiifPKfS1_fPf(
	.param .u32 _Z17matmul_shared_memILi32EEviiifPKfS1_fPf_param_0,
	.param .u32 _Z17matmul_shared_memILi32EEviiifPKfS1_fPf_param_1,
	.param .u32 _Z17matmul_shared_memILi32EEviiifPKfS1_fPf_param_2,
	.param .f32 _Z17matmul_shared_memILi32EEviiifPKfS1_fPf_param_3,
	.param .u64 .ptr .align 1 _Z17matmul_shared_memILi32EEviiifPKfS1_fPf_param_4,
	.param .u64 .ptr .align 1 _Z17matmul_shared_memILi32EEviiifPKfS1_fPf_param_5,
	.param .f32 _Z17matmul_shared_memILi32EEviiifPKfS1_fPf_param_6,
	.param .u64 .ptr .align 1 _Z17matmul_shared_memILi32EEviiifPKfS1_fPf_param_7
)
{
	.reg .pred 	%p<6>;
	.reg .b32 	%r<33>;
	.reg .b32 	%f<110>;
	.reg .b64 	%rd<27>;
	// demoted variable
	.shared .align 4 .b8 _ZZ17matmul_shared_memILi32EEviiifPKfS1_fPfE2As[4096];
	// demoted variable
	.shared .align 4 .b8 _ZZ17matmul_shared_memILi32EEviiifPKfS1_fPfE2Bs[4096];
	ld.param.u32 	%r14, [_Z17matmul_shared_memILi32EEviiifPKfS1_fPf_param_0];
	ld.param.u32 	%r12, [_Z17matmul_shared_memILi32EEviiifPKfS1_fPf_param_1];
	ld.param.u32 	%r13, [_Z17matmul_shared_memILi32EEviiifPKfS1_fPf_param_2];
	ld.param.f32 	%f4, [_Z17matmul_shared_memILi32EEviiifPKfS1_fPf_param_3];
	ld.param.u64 	%rd8, [_Z17matmul_shared_memILi32EEviiifPKfS1_fPf_param_4];
	ld.param.u64 	%rd9, [_Z17matmul_shared_memILi32EEviiifPKfS1_fPf_param_5];
	ld.param.f32 	%f5, [_Z17matmul_shared_memILi32EEviiifPKfS1_fPf_param_6];
	ld.param.u64 	%rd10, [_Z17matmul_shared_memILi32EEviiifPKfS1_fPf_param_7];
	mov.u32 	%r1, %tid.x;
	and.b32  	%r2, %r1, 31;
	shr.u32 	%r3, %r1, 5;
	setp.ge.u32 	%p1, %r3, %r14;
	setp.ge.u32 	%p2, %r2, %r12;
	or.pred  	%p3, %p1, %p2;
	@%p3 bra 	$L__BB4_5;
	mov.u32 	%r4, %ctaid.y;
	mov.u32 	%r15, %ctaid.x;
	shl.b32 	%r5, %r15, 5;
	setp.lt.s32 	%p4, %r13, 1;
	mov.f32 	%f109, 0f00000000;
	@%p4 bra 	$L__BB4_4;
	mul.lo.s32 	%r17, %r13, %r5;
	mad.lo.s32 	%r18, %r13, %r3, %r2;
	and.b32  	%r19, %r1, 992;
	or.b32  	%r20, %r19, %r2;
	shl.b32 	%r21, %r20, 2;
	mov.u32 	%r22, _ZZ17matmul_shared_memILi32EEviiifPKfS1_fPfE2As;
	add.s32 	%r6, %r22, %r21;
	mad.lo.s32 	%r23, %r12, %r3, %r2;
	mov.u32 	%r24, _ZZ17matmul_shared_memILi32EEviiifPKfS1_fPfE2Bs;
	add.s32 	%r7, %r24, %r21;
	shl.b32 	%r25, %r12, 5;
	shl.b32 	%r26, %r1, 2;
	and.b32  	%r27, %r26, 3968;
	add.s32 	%r8, %r22, %r27;
	shl.b32 	%r28, %r2, 2;
	add.s32 	%r9, %r24, %r28;
	mul.wide.u32 	%rd11, %r17, 4;
	mul.wide.u32 	%rd12, %r18, 4;
	add.s64 	%rd13, %rd11, %rd12;
	cvta.to.global.u64 	%rd14, %rd8;
	add.s64 	%rd26, %rd14, %rd13;
	mul.wide.u32 	%rd15, %r4, 128;
	mul.wide.u32 	%rd16, %r23, 4;
	add.s64 	%rd17, %rd15, %rd16;
	cvta.to.global.u64 	%rd18, %rd9;
	add.s64 	%rd25, %rd18, %rd17;
	mul.wide.s32 	%rd3, %r25, 4;
	mov.f32 	%f109, 0f00000000;
	mov.b32 	%r32, 0;
$L__BB4_3:
	ld.global.f32 	%f8, [%rd26];
	st.shared.f32 	[%r6], %f8;
	ld.global.f32 	%f9, [%rd25];
	st.shared.f32 	[%r7], %f9;
	bar.sync 	0;
	ld.shared.f32 	%f10, [%r8];
	ld.shared.f32 	%f11, [%r9];
	fma.rn.f32 	%f12, %f10, %f11, %f109;
	ld.shared.f32 	%f13, [%r8+4];
	ld.shared.f32 	%f14, [%r9+128];
	fma.rn.f32 	%f15, %f13, %f14, %f12;
	ld.shared.f32 	%f16, [%r8+8];
	ld.shared.f32 	%f17, [%r9+256];
	fma.rn.f32 	%f18, %f16, %f17, %f15;
	ld.shared.f32 	%f19, [%r8+12];
	ld.shared.f32 	%f20, [%r9+384];
	fma.rn.f32 	%f21, %f19, %f20, %f18;
	ld.shared.f32 	%f22, [%r8+16];
	ld.shared.f32 	%f23, [%r9+512];
	fma.rn.f32 	%f24, %f22, %f23, %f21;
	ld.shared.f32 	%f25, [%r8+20];
	ld.shared.f32 	%f26, [%r9+640];
	fma.rn.f32 	%f27, %f25, %f26, %f24;
	ld.shared.f32 	%f28, [%r8+24];
	ld.shared.f32 	%f29, [%r9+768];
	fma.rn.f32 	%f30, %f28, %f29, %f27;
	ld.shared.f32 	%f31, [%r8+28];
	ld.shared.f32 	%f32, [%r9+896];
	fma.rn.f32 	%f33, %f31, %f32, %f30;
	ld.shared.f32 	%f34, [%r8+32];
	ld.shared.f32 	%f35, [%r9+1024];
	fma.rn.f32 	%f36, %f34, %f35, %f33;
	ld.shared.f32 	%f37, [%r8+36];
	ld.shared.f32 	%f38, [%r9+1152];
	fma.rn.f32 	%f39, %f37, %f38, %f36;
	ld.shared.f32 	%f40, [%r8+40];
	ld.shared.f32 	%f41, [%r9+1280];
	fma.rn.f32 	%f42, %f40, %f41, %f39;
	ld.shared.f32 	%f43, [%r8+44];
	ld.shared.f32 	%f44, [%r9+1408];
	fma.rn.f32 	%f45, %f43, %f44, %f42;
	ld.shared.f32 	%f46, [%r8+48];
	ld.shared.f32 	%f47, [%r9+1536];
	fma.rn.f32 	%f48, %f46, %f47, %f45;
	ld.shared.f32 	%f49, [%r8+52];
	ld.shared.f32 	%f50, [%r9+1664];
	fma.rn.f32 	%f51, %f49, %f50, %f48;
	ld.shared.f32 	%f52, [%r8+56];
	ld.shared.f32 	%f53, [%r9+1792];
	fma.rn.f32 	%f54, %f52, %f53, %f51;
	ld.shared.f32 	%f55, [%r8+60];
	ld.shared.f32 	%f56, [%r9+1920];
	fma.rn.f32 	%f57, %f55, %f56, %f54;
	ld.shared.f32 	%f58, [%r8+64];
	ld.shared.f32 	%f59, [%r9+2048];
	fma.rn.f32 	%f60, %f58, %f59, %f57;
	ld.shared.f32 	%f61, [%r8+68];
	ld.shared.f32 	%f62, [%r9+2176];
	fma.rn.f32 	%f63, %f61, %f62, %f60;
	ld.shared.f32 	%f64, [%r8+72];
	ld.shared.f32 	%f65, [%r9+2304];
	fma.rn.f32 	%f66, %f64, %f65, %f63;
	ld.shared.f32 	%f67, [%r8+76];
	ld.shared.f32 	%f68, [%r9+2432];
	fma.rn.f32 	%f69, %f67, %f68, %f66;
	ld.shared.f32 	%f70, [%r8+80];
	ld.shared.f32 	%f71, [%r9+2560];
	fma.rn.f32 	%f72, %f70, %f71, %f69;
	ld.shared.f32 	%f73, [%r8+84];
	ld.shared.f32 	%f74, [%r9+2688];
	fma.rn.f32 	%f75, %f73, %f74, %f72;
	ld.shared.f32 	%f76, [%r8+88];
	ld.shared.f32 	%f77, [%r9+2816];
	fma.rn.f32 	%f78, %f76, %f77, %f75;
	ld.shared.f32 	%f79, [%r8+92];
	ld.shared.f32 	%f80, [%r9+2944];
	fma.rn.f32 	%f81, %f79, %f80, %f78;
	ld.shared.f32 	%f82, [%r8+96];
	ld.shared.f32 	%f83, [%r9+3072];
	fma.rn.f32 	%f84, %f82, %f83, %f81;
	ld.shared.f32 	%f85, [%r8+100];
	ld.shared.f32 	%f86, [%r9+3200];
	fma.rn.f32 	%f87, %f85, %f86, %f84;
	ld.shared.f32 	%f88, [%r8+104];
	ld.shared.f32 	%f89, [%r9+3328];
	fma.rn.f32 	%f90, %f88, %f89, %f87;
	ld.shared.f32 	%f91, [%r8+108];
	ld.shared.f32 	%f92, [%r9+3456];
	fma.rn.f32 	%f93, %f91, %f92, %f90;
	ld.shared.f32 	%f94, [%r8+112];
	ld.shared.f32 	%f95, [%r9+3584];
	fma.rn.f32 	%f96, %f94, %f95, %f93;
	ld.shared.f32 	%f97, [%r8+116];
	ld.shared.f32 	%f98, [%r9+3712];
	fma.rn.f32 	%f99, %f97, %f98, %f96;
	ld.shared.f32 	%f100, [%r8+120];
	ld.shared.f32 	%f101, [%r9+3840];
	fma.rn.f32 	%f102, %f100, %f101, %f99;
	ld.shared.f32 	%f103, [%r8+124];
	ld.shared.f32 	%f104, [%r9+3968];
	fma.rn.f32 	%f109, %f103, %f104, %f102;
	bar.sync 	0;
	add.s32 	%r32, %r32, 32;
	add.s64 	%rd26, %rd26, 128;
	add.s64 	%rd25, %rd25, %rd3;
	setp.lt.s32 	%p5, %r32, %r13;
	@%p5 bra 	$L__BB4_3;
$L__BB4_4:
	mad.lo.s32 	%r29, %r12, %r3, %r2;
	cvt.u64.u32 	%rd19, %r29;
	shl.b32 	%r30, %r4, 5;
	mad.lo.s32 	%r31, %r12, %r5, %r30;
	cvt.u64.u32 	%rd20, %r31;
	add.s64 	%rd21, %rd20, %rd19;
	cvta.to.global.u64 	%rd22, %rd10;
	shl.b64 	%rd23, %rd21, 2;
	add.s64 	%rd24, %rd22, %rd23;
	ld.global.f32 	%f105, [%rd24];
	mul.f32 	%f106, %f5, %f105;
	fma.rn.f32 	%f107, %f4, %f109, %f106;
	st.global.f32 	[%rd24], %f107;
$L__BB4_5:
	ret;

}


// ===== COMPILED SASS (sm_100) =====

	.target	sm_100

	.elftype	@"ET_EXEC"


//--------------------- .note.nv.tkinfo           --------------------------
	.section	.note.nv.tkinfo,"",@"SHT_NOTE"
	.sectionflags	@"SHF_NOTE_NV_TKINFO"
	.tkinfo
        /*0018*/ 	.word	0x00000002
        /*0030*/ 	.string	""
        /*0030*/ 	.string	"ptxas"
        /*0030*/ 	.string	"Cuda compilation tools, release 13.0, V13.0.88"
        /*0030*/ 	.string	"Build cuda_13.0.r13.0/compiler.36424714_0"
        /*0030*/ 	.string	"-arch sm_100 -m 64 "



//--------------------- .note.nv.cuinfo           --------------------------
	.section	.note.nv.cuinfo,"",@"SHT_NOTE"
	.sectionflags	@"SHF_NOTE_NV_CUINFO"
        /*0018*/ 	.short	0x0002
        /*001a*/ 	.short	0x0064
        /*001c*/ 	.short	0x0082
	.zero		2


//--------------------- .nv.info                  --------------------------
	.section	.nv.info,"",@"SHT_CUDA_INFO"
	.align	4


	//----- nvinfo : EIATTR_REGCOUNT
	.align		4
        /*0000*/ 	.byte	0x04, 0x2f
        /*0002*/ 	.short	(.L_1 - .L_0)
	.align		4
.L_0:
        /*0004*/ 	.word	index@(_Z14reluActivationPfS_i)
        /*0008*/ 	.word	0x0000000a


	//----- nvinfo : EIATTR_FRAME_SIZE
	.align		4
.L_1:
        /*000c*/ 	.byte	0x04, 0x11
        /*000e*/ 	.short	(.L_3 - .L_2)
	.align		4
.L_2:
        /*0010*/ 	.word	index@(_Z14reluActivationPfS_i)
        /*0014*/ 	.word	0x00000000


	//----- nvinfo : EIATTR_REGCOUNT
	.align		4
.L_3:
        /*0018*/ 	.byte	0x04, 0x2f
        /*001a*/ 	.short	(.L_5 - .L_4)
	.align		4
.L_4:
        /*001c*/ 	.word	index@(_Z13convolution2dPfS_S_iiiiiiiiiii)
        /*0020*/ 	.word	0x0000001b


	//----- nvinfo : EIATTR_FRAME_SIZE
	.align		4
.L_5:
        /*0024*/ 	.byte	0x04, 0x11
        /*0026*/ 	.short	(.L_7 - .L_6)
	.align		4
.L_6:
        /*0028*/ 	.word	index@(_Z13convolution2dPfS_S_iiiiiiiiiii)
        /*002c*/ 	.word	0x00000000


	//----- nvinfo : EIATTR_REGCOUNT
	.align		4
.L_7:
        /*0030*/ 	.byte	0x04, 0x2f
        /*0032*/ 	.short	(.L_9 - .L_8)
	.align		4
.L_8:
        /*0034*/ 	.word	index@(_Z7addBiasPfS_i)
        /*0038*/ 	.word	0x0000000a


	//----- nvinfo : EIATTR_FRAME_SIZE
	.align		4
.L_9:
        /*003c*/ 	.byte	0x04, 0x11
        /*003e*/ 	.short	(.L_11 - .L_10)
	.align		4
.L_10:
        /*0040*/ 	.word	index@(_Z7addBiasPfS_i)
        /*0044*/ 	.word	0x00000000


	//----- nvinfo : EIATTR_REGCOUNT
	.align		4
.L_11:
        /*0048*/ 	.byte	0x04, 0x2f
        /*004a*/ 	.short	(.L_13 - .L_12)
	.align		4
.L_12:
        /*004c*/ 	.word	index@(_Z14maxpool_kernelPfS_iiiiiiii)
        /*0050*/ 	.word	0x0000001b


	//----- nvinfo : EIATTR_FRAME_SIZE
	.align		4
.L_13:
        /*0054*/ 	.byte	0x04, 0x11
        /*0056*/ 	.short	(.L_15 - .L_14)
	.align		4
.L_14:
        /*0058*/ 	.word	index@(_Z14maxpool_kernelPfS_iiiiiiii)
        /*005c*/ 	.word	0x00000000


	//----- nvinfo : EIATTR_REGCOUNT
	.align		4
.L_15:
        /*0060*/ 	.byte	0x04, 0x2f
        /*0062*/ 	.short	(.L_17 - .L_16)
	.align		4
.L_16:
        /*0064*/ 	.word	index@(_Z17matmul_shared_memILi32EEviiifPKfS1_fPf)
        /*0068*/ 	.word	0x0000001e


	//----- nvinfo : EIATTR_FRAME_SIZE
	.align		4
.L_17:
        /*006c*/ 	.byte	0x04, 0x11
        /*006e*/ 	.short	(.L_19 - .L_18)
	.align		4
.L_18:
        /*0070*/ 	.word	index@(_Z17matmul_shared_memILi32EEviiifPKfS1_fPf)
        /*0074*/ 	.word	0x00000000


	//----- nvinfo : EIATTR_MIN_STACK_SIZE
	.align		4
.L_19:
        /*0078*/ 	.byte	0x04, 0x12
        /*007a*/ 	.short	(.L_21 - .L_20)
	.align		4
.L_20:
        /*007c*/ 	.word	index@(_Z17matmul_shared_memILi32EEviiifPKfS1_fPf)
        /*0080*/ 	.word	0x00000000


	//----- nvinfo : EIATTR_MIN_STACK_SIZE
	.align		4
.L_21:
        /*0084*/ 	.byte	0x04, 0x12
        /*0086*/ 	.short	(.L_23 - .L_22)
	.align		4
.L_22:
        /*0088*/ 	.word	index@(_Z14maxpool_kernelPfS_iiiiiiii)
        /*008c*/ 	.word	0x00000000


	//----- nvinfo : EIATTR_MIN_STACK_SIZE
	.align		4
.L_23:
        /*0090*/ 	.byte	0x04, 0x12
        /*0092*/ 	.short	(.L_25 - .L_24)
	.align		4
.L_24:
        /*0094*/ 	.word	index@(_Z7addBiasPfS_i)
        /*0098*/ 	.word	0x00000000


	//----- nvinfo : EIATTR_MIN_STACK_SIZE
	.align		4
.L_25:
        /*009c*/ 	.byte	0x04, 0x12
        /*009e*/ 	.short	(.L_27 - .L_26)
	.align		4
.L_26:
        /*00a0*/ 	.word	index@(_Z13convolution2dPfS_S_iiiiiiiiiii)
        /*00a4*/ 	.word	0x00000000


	//----- nvinfo : EIATTR_MIN_STACK_SIZE
	.align		4
.L_27:
        /*00a8*/ 	.byte	0x04, 0x12
        /*00aa*/ 	.short	(.L_29 - .L_28)
	.align		4
.L_28:
        /*00ac*/ 	.word	index@(_Z14reluActivationPfS_i)
        /*00b0*/ 	.word	0x00000000
.L_29:


//--------------------- .nv.compat                --------------------------
	.section	.nv.compat,"",@"SHT_CUDA_COMPAT_INFO"
	.align	4
        /*0000*/ 	.byte	0x02, 0x09, 0x00, 0x00, 0x02, 0x02, 0x01, 0x00, 0x02, 0x05, 0x05, 0x00, 0x03, 0x07, 0x01, 0x01
        /*0010*/ 	.byte	0x02, 0x03, 0x00, 0x00, 0x02, 0x06, 0x01, 0x00, 0x04, 0x0b, 0x08, 0x00, 0x09, 0x00, 0x00, 0x00
        /*0020*/ 	.byte	0x00, 0x00, 0x00, 0x00


//--------------------- .nv.info._Z17matmul_shared_memILi32EEviiifPKfS1_fPf --------------------------
	.section	.nv.info._Z17matmul_shared_memILi32EEviiifPKfS1_fPf,"",@"SHT_CUDA_INFO"
	.sectionflags	@""
	.align	4


	//----- nvinfo : EIATTR_CUDA_API_VERSION
	.align		4
        /*0000*/ 	.byte	0x04, 0x37
        /*0002*/ 	.short	(.L_31 - .L_30)
.L_30:
        /*0004*/ 	.word	0x00000082


	//----- nvinfo : EIATTR_KPARAM_INFO
	.align		4
.L_31:
        /*0008*/ 	.byte	0x04, 0x17
        /*000a*/ 	.short	(.L_33 - .L_32)
.L_32:
        /*000c*/ 	.word	0x00000000
        /*0010*/ 	.short	0x0007
        /*0012*/ 	.short	0x0028
        /*0014*/ 	.byte	0x00, 0xf5, 0x21, 0x00


	//----- nvinfo : EIATTR_KPARAM_INFO
	.align		4
.L_33:
        /*0018*/ 	.byte	0x04, 0x17
        /*001a*/ 	.short	(.L_35 - .L_34)
.L_34:
        /*001c*/ 	.word	0x00000000
        /*0020*/ 	.short	0x0006
        /*0022*/ 	.short	0x0020
        /*0024*/ 	.byte	0x00, 0xf0, 0x11, 0x00


	//----- nvinfo : EIATTR_KPARAM_INFO
	.align		4
.L_35:
        /*0028*/ 	.byte	0x04, 0x17
        /*002a*/ 	.short	(.L_37 - .L_36)
.L_36:
        /*002c*/ 	.word	0x00000000
        /*0030*/ 	.short	0x0005
        /*0032*/ 	.short	0x0018
        /*0034*/ 	.byte	0x00, 0xf5, 0x21, 0x00


	//----- nvinfo : EIATTR_KPARAM_INFO
	.align		4
.L_37:
        /*0038*/ 	.byte	0x04, 0x17
        /*003a*/ 	.short	(.L_39 - .L_38)
.L_38:
        /*003c*/ 	.word	0x00000000
        /*0040*/ 	.short	0x0004
        /*0042*/ 	.short	0x0010
        /*0044*/ 	.byte	0x00, 0xf5, 0x21, 0x00


	//----- nvinfo : EIATTR_KPARAM_INFO
	.align		4
.L_39:
        /*0048*/ 	.byte	0x04, 0x17
        /*004a*/ 	.short	(.L_41 - .L_40)
.L_40:
        /*004c*/ 	.word	0x00000000
        /*0050*/ 	.short	0x0003
        /*0052*/ 	.short	0x000c
        /*0054*/ 	.byte	0x00, 0xf0, 0x11, 0x00


	//----- nvinfo : EIATTR_KPARAM_INFO
	.align		4
.L_41:
        /*0058*/ 	.byte	0x04, 0x17
        /*005a*/ 	.short	(.L_43 - .L_42)
.L_42:
        /*005c*/ 	.word	0x00000000
        /*0060*/ 	.short	0x0002
        /*0062*/ 	.short	0x0008
        /*0064*/ 	.byte	0x00, 0xf0, 0x11, 0x00


	//----- nvinfo : EIATTR_KPARAM_INFO
	.align		4
.L_43:
        /*0068*/ 	.byte	0x04, 0x17
        /*006a*/ 	.short	(.L_45 - .L_44)
.L_44:
        /*006c*/ 	.word	0x00000000
        /*0070*/ 	.short	0x0001
        /*0072*/ 	.short	0x0004
        /*0074*/ 	.byte	0x00, 0xf0, 0x11, 0x00


	//----- nvinfo : EIATTR_KPARAM_INFO
	.align		4
.L_45:
        /*0078*/ 	.byte	0x04, 0x17
        /*007a*/ 	.short	(.L_47 - .L_46)
.L_46:
        /*007c*/ 	.word	0x00000000
        /*0080*/ 	.short	0x0000
        /*0082*/ 	.short	0x0000
        /*0084*/ 	.byte	0x00, 0xf0, 0x11, 0x00


	//----- nvinfo : EIATTR_SPARSE_MMA_MASK
	.align		4
.L_47:
        /*0088*/ 	.byte	0x03, 0x50
        /*008a*/ 	.short	0x0000


	//----- nvinfo : EIATTR_MAXREG_COUNT
	.align		4
        /*008c*/ 	.byte	0x03, 0x1b
        /*008e*/ 	.short	0x00ff


	//----- nvinfo : EIATTR_NUM_BARRIERS
	.align		4
        /*0090*/ 	.byte	0x02, 0x4c
        /*0092*/ 	.byte	0x01
	.zero		1


	//----- nvinfo : EIATTR_MERCURY_ISA_VERSION
	.align		4
        /*0094*/ 	.byte	0x03, 0x5f
        /*0096*/ 	.short	0x0101


	//----- nvinfo : EIATTR_VRC_CTA_INIT_COUNT
	.align		4
        /*0098*/ 	.byte	0x02, 0x4a
	.zero		1
	.zero		1


	//----- nvinfo : EIATTR_EXIT_INSTR_OFFSETS
	.align		4
        /*009c*/ 	.byte	0x04, 0x1c
        /*009e*/ 	.short	(.L_49 - .L_48)


	//   ....[0]....
.L_48:
        /*00a0*/ 	.word	0x00000070


	//   ....[1]....
        /*00a4*/ 	.word	0x000008d0


	//----- nvinfo : EIATTR_CBANK_PARAM_SIZE
	.align		4
.L_49:
        /*00a8*/ 	.byte	0x03, 0x19
        /*00aa*/ 	.short	0x0030


	//----- nvinfo : EIATTR_PARAM_CBANK
	.align		4
        /*00ac*/ 	.byte	0x04, 0x0a
        /*00ae*/ 	.short	(.L_51 - .L_50)
	.align		4
.L_50:
        /*00b0*/ 	.word	index@(.nv.constant0._Z17matmul_shared_memILi32EEviiifPKfS1_fPf)
        /*00b4*/ 	.short	0x0380
        /*00b6*/ 	.short	0x0030


	//----- nvinfo : EIATTR_SW_WAR
	.align		4
.L_51:
        /*00b8*/ 	.byte	0x04, 0x36
        /*00ba*/ 	.short	(.L_53 - .L_52)
.L_52:
        /*00bc*/ 	.word	0x00000008
.L_53:


//--------------------- .nv.info._Z14maxpool_kernelPfS_iiiiiiii --------------------------
	.section	.nv.info._Z14maxpool_kernelPfS_iiiiiiii,"",@"SHT_CUDA_INFO"
	.sectionflags	@""
	.align	4


	//----- nvinfo : EIATTR_CUDA_API_VERSION
	.align		4
        /*0000*/ 	.byte	0x04, 0x37
        /*0002*/ 	.short	(.L_55 - .L_54)
.L_54:
        /*0004*/ 	.word	0x00000082


	//----- nvinfo : EIATTR_KPARAM_INFO
	.align		4
.L_55:
        /*0008*/ 	.byte	0x04, 0x17
        /*000a*/ 	.short	(.L_57 - .L_56)
.L_56:
        /*000c*/ 	.word	0x00000000
        /*0010*/ 	.short	0x0009
        /*0012*/ 	.short	0x002c
        /*0014*/ 	.byte	0x00, 0xf0, 0x11, 0x00


	//----- nvinfo : EIATTR_KPARAM_INFO
	.align		4
.L_57:
        /*0018*/ 	.byte	0x04, 0x17
        /*001a*/ 	.short	(.L_59 - .L_58)
.L_58:
        /*001c*/ 	.word	0x00000000
        /*0020*/ 	.short	0x0008
        /*0022*/ 	.short	0x0028
        /*0024*/ 	.byte	0x00, 0xf0, 0x11, 0x00


	//----- nvinfo : EIATTR_KPARAM_INFO
	.align		4
.L_59:
        /*0028*/ 	.byte	0x04, 0x17
        /*002a*/ 	.short	(.L_61 - .L_60)
.L_60:
        /*002c*/ 	.word	0x00000000
        /*0030*/ 	.short	0x0007
        /*0032*/ 	.short	0x0024
        /*0034*/ 	.byte	0x00, 0xf0, 0x11, 0x00


	//----- nvinfo : EIATTR_KPARAM_INFO
	.align		4
.L_61:
        /*0038*/ 	.byte	0x04, 0x17
        /*003a*/ 	.short	(.L_63 - .L_62)
.L_62:
        /*003c*/ 	.word	0x00000000
        /*0040*/ 	.short	0x0006
        /*0042*/ 	.short	0x0020
        /*0044*/ 	.byte	0x00, 0xf0, 0x11, 0x00


	//----- nvinfo : EIATTR_KPARAM_INFO
	.align		4
.L_63:
        /*0048*/ 	.byte	0x04, 0x17
        /*004a*/ 	.short	(.L_65 - .L_64)
.L_64:
        /*004c*/ 	.word	0x00000000
        /*0050*/ 	.short	0x0005
        /*0052*/ 	.short	0x001c
        /*0054*/ 	.byte	0x00, 0xf0, 0x11, 0x00


	//----- nvinfo : EIATTR_KPARAM_INFO
	.align		4
.L_65:
        /*0058*/ 	.byte	0x04, 0x17
        /*005a*/ 	.short	(.L_67 - .L_66)
.L_66:
        /*005c*/ 	.word	0x00000000
        /*0060*/ 	.short	0x0004
        /*0062*/ 	.short	0x0018
        /*0064*/ 	.byte	0x00, 0xf0, 0x11, 0x00


	//----- nvinfo : EIATTR_KPARAM_INFO
	.align		4
.L_67:
        /*0068*/ 	.byte	0x04, 0x17
        /*006a*/ 	.short	(.L_69 - .L_68)
.L_68:
        /*006c*/ 	.word	0x00000000
        /*0070*/ 	.short	0x0003
        /*0072*/ 	.short	0x0014
        /*0074*/ 	.byte	0x00, 0xf0, 0x11, 0x00


	//----- nvinfo : EIATTR_KPARAM_INFO
	.align		4
.L_69:
        /*0078*/ 	.byte	0x04, 0x17
        /*007a*/ 	.short	(.L_71 - .L_70)
.L_70:
        /*007c*/ 	.word	0x00000000
        /*0080*/ 	.short	0x0002
        /*0082*/ 	.short	0x0010
        /*0084*/ 	.byte	0x00, 0xf0, 0x11, 0x00


	//----- nvinfo : EIATTR_KPARAM_INFO
	.align		4
.L_71:
        /*0088*/ 	.byte	0x04, 0x17
        /*008a*/ 	.short	(.L_73 - .L_72)
.L_72:
        /*008c*/ 	.word	0x00000000
        /*0090*/ 	.short	0x0001
        /*0092*/ 	.short	0x0008
        /*0094*/ 	.byte	0x00, 0xf5, 0x21, 0x00


	//----- nvinfo : EIATTR_KPARAM_INFO
	.align		4
.L_73:
        /*0098*/ 	.byte	0x04, 0x17
        /*009a*/ 	.short	(.L_75 - .L_74)
.L_74:
        /*009c*/ 	.word	0x00000000
        /*00a0*/ 	.short	0x0000
        /*00a2*/ 	.short	0x0000
        /*00a4*/ 	.byte	0x00, 0xf5, 0x21, 0x00


	//----- nvinfo : EIATTR_SPARSE_MMA_MASK
	.align		4
.L_75:
        /*00a8*/ 	.byte	0x03, 0x50
        /*00aa*/ 	.short	0x0000


	//----- nvinfo : EIATTR_MAXREG_COUNT
	.align		4
        /*00ac*/ 	.byte	0x03, 0x1b
        /*00ae*/ 	.short	0x00ff


	//----- nvinfo : EIATTR_MERCURY_ISA_VERSION
	.align		4
        /*00b0*/ 	.byte	0x03, 0x5f
        /*00b2*/ 	.short	0x0101


	//----- nvinfo : EIATTR_VRC_CTA_INIT_COUNT
	.align		4
        /*00b4*/ 	.byte	0x02, 0x4a
	.zero		1
	.zero		1


	//----- nvinfo : EIATTR_EXIT_INSTR_OFFSETS
	.align		4
        /*00b8*/ 	.byte	0x04, 0x1c
        /*00ba*/ 	.short	(.L_77 - .L_76)


	//   ....[0]....
.L_76:
        /*00bc*/ 	.word	0x00000420


	//   ....[1]....
        /*00c0*/ 	.word	0x000018f0


	//----- nvinfo : EIATTR_CRS_STACK_SIZE
	.align		4
.L_77:
        /*00c4*/ 	.byte	0x04, 0x1e
        /*00c6*/ 	.short	(.L_79 - .L_78)
.L_78:
        /*00c8*/ 	.word	0x00000000


	//----- nvinfo : EIATTR_CBANK_PARAM_SIZE
	.align		4
.L_79:
        /*00cc*/ 	.byte	0x03, 0x19
        /*00ce*/ 	.short	0x0030


	//----- nvinfo : EIATTR_PARAM_CBANK
	.align		4
        /*00d0*/ 	.byte	0x04, 0x0a
        /*00d2*/ 	.short	(.L_81 - .L_80)
	.align		4
.L_80:
        /*00d4*/ 	.word	index@(.nv.constant0._Z14maxpool_kernelPfS_iiiiiiii)
        /*00d8*/ 	.short	0x0380
        /*00da*/ 	.short	0x0030


	//----- nvinfo : EIATTR_SW_WAR
	.align		4
.L_81:
        /*00dc*/ 	.byte	0x04, 0x36
        /*00de*/ 	.short	(.L_83 - .L_82)
.L_82:
        /*00e0*/ 	.word	0x00000008
.L_83:


//--------------------- .nv.info._Z7addBiasPfS_i  --------------------------
	.section	.nv.info._Z7addBiasPfS_i,"",@"SHT_CUDA_INFO"
	.sectionflags	@""
	.align	4


	//----- nvinfo : EIATTR_CUDA_API_VERSION
	.align		4
        /*0000*/ 	.byte	0x04, 0x37
        /*0002*/ 	.short	(.L_85 - .L_84)
.L_84:
        /*0004*/ 	.word	0x00000082


	//----- nvinfo : EIATTR_KPARAM_INFO
	.align		4
.L_85:
        /*0008*/ 	.byte	0x04, 0x17
        /*000a*/ 	.short	(.L_87 - .L_86)
.L_86:
        /*000c*/ 	.word	0x00000000
        /*0010*/ 	.short	0x0002
        /*0012*/ 	.short	0x0010
        /*0014*/ 	.byte	0x00, 0xf0, 0x11, 0x00


	//----- nvinfo : EIATTR_KPARAM_INFO
	.align		4
.L_87:
        /*0018*/ 	.byte	0x04, 0x17
        /*001a*/ 	.short	(.L_89 - .L_88)
.L_88:
        /*001c*/ 	.word	0x00000000
        /*0020*/ 	.short	0x0001
        /*0022*/ 	.short	0x0008
        /*0024*/ 	.byte	0x00, 0xf5, 0x21, 0x00


	//----- nvinfo : EIATTR_KPARAM_INFO
	.align		4
.L_89:
        /*0028*/ 	.byte	0x04, 0x17
        /*002a*/ 	.short	(.L_91 - .L_90)
.L_90:
        /*002c*/ 	.word	0x00000000
        /*0030*/ 	.short	0x0000
        /*0032*/ 	.short	0x0000
        /*0034*/ 	.byte	0x00, 0xf5, 0x21, 0x00


	//----- nvinfo : EIATTR_SPARSE_MMA_MASK
	.align		4
.L_91:
        /*0038*/ 	.byte	0x03, 0x50
        /*003a*/ 	.short	0x0000


	//----- nvinfo : EIATTR_MAXREG_COUNT
	.align		4
        /*003c*/ 	.byte	0x03, 0x1b
        /*003e*/ 	.short	0x00ff


	//----- nvinfo : EIATTR_MERCURY_ISA_VERSION
	.align		4
        /*0040*/ 	.byte	0x03, 0x5f
        /*0042*/ 	.short	0x0101


	//----- nvinfo : EIATTR_VRC_CTA_INIT_COUNT
	.align		4
        /*0044*/ 	.byte	0x02, 0x4a
	.zero		1
	.zero		1


	//----- nvinfo : EIATTR_EXIT_INSTR_OFFSETS
	.align		4
        /*0048*/ 	.byte	0x04, 0x1c
        /*004a*/ 	.short	(.L_93 - .L_92)


	//   ....[0]....
.L_92:
        /*004c*/ 	.word	0x00000070


	//   ....[1]....
        /*0050*/ 	.word	0x00000110


	//----- nvinfo : EIATTR_CBANK_PARAM_SIZE
	.align		4
.L_93:
        /*0054*/ 	.byte	0x03, 0x19
        /*0056*/ 	.short	0x0014


	//----- nvinfo : EIATTR_PARAM_CBANK
	.align		4
        /*0058*/ 	.byte	0x04, 0x0a
        /*005a*/ 	.short	(.L_95 - .L_94)
	.align		4
.L_94:
        /*005c*/ 	.word	index@(.nv.constant0._Z7addBiasPfS_i)
        /*0060*/ 	.short	0x0380
        /*0062*/ 	.short	0x0014


	//----- nvinfo : EIATTR_SW_WAR
	.align		4
.L_95:
        /*0064*/ 	.byte	0x04, 0x36
        /*0066*/ 	.short	(.L_97 - .L_96)
.L_96:
        /*0068*/ 	.word	0x00000008
.L_97:


//--------------------- .nv.info._Z13convolution2dPfS_S_iiiiiiiiiii --------------------------
	.section	.nv.info._Z13convolution2dPfS_S_iiiiiiiiiii,"",@"SHT_CUDA_INFO"
	.sectionflags	@""
	.align	4


	//----- nvinfo : EIATTR_CUDA_API_VERSION
	.align		4
        /*0000*/ 	.byte	0x04, 0x37
        /*0002*/ 	.short	(.L_99 - .L_98)
.L_98:
        /*0004*/ 	.word	0x00000082


	//----- nvinfo : EIATTR_KPARAM_INFO
	.align		4
.L_99:
        /*0008*/ 	.byte	0x04, 0x17
        /*000a*/ 	.short	(.L_101 - .L_100)
.L_100:
        /*000c*/ 	.word	0x00000000
        /*0010*/ 	.short	0x000d
        /*0012*/ 	.short	0x0040
        /*0014*/ 	.byte	0x00, 0xf0, 0x11, 0x00


	//----- nvinfo : EIATTR_KPARAM_INFO
	.align		4
.L_101:
        /*0018*/ 	.byte	0x04, 0x17
        /*001a*/ 	.short	(.L_103 - .L_102)
.L_102:
        /*001c*/ 	.word	0x00000000
        /*0020*/ 	.short	0x000c
        /*0022*/ 	.short	0x003c
        /*0024*/ 	.byte	0x00, 0xf0, 0x11, 0x00


	//----- nvinfo : EIATTR_KPARAM_INFO
	.align		4
.L_103:
        /*0028*/ 	.byte	0x04, 0x17
        /*002a*/ 	.short	(.L_105 - .L_104)
.L_104:
        /*002c*/ 	.word	0x00000000
        /*0030*/ 	.short	0x000b
        /*0032*/ 	.short	0x0038
        /*0034*/ 	.byte	0x00, 0xf0, 0x11, 0x00


	//----- nvinfo : EIATTR_KPARAM_INFO
	.align		4
.L_105:
        /*0038*/ 	.byte	0x04, 0x17
        /*003a*/ 	.short	(.L_107 - .L_106)
.L_106:
        /*003c*/ 	.word	0x00000000
        /*0040*/ 	.short	0x000a
        /*0042*/ 	.short	0x0034
        /*0044*/ 	.byte	0x00, 0xf0, 0x11, 0x00


	//----- nvinfo : EIATTR_KPARAM_INFO
	.align		4
.L_107:
        /*0048*/ 	.byte	0x04, 0x17
        /*004a*/ 	.short	(.L_109 - .L_108)
.L_108:
        /*004c*/ 	.word	0x00000000
        /*0050*/ 	.short	0x0009
        /*0052*/ 	.short	0x0030
        /*0054*/ 	.byte	0x00, 0xf0, 0x11, 0x00


	//----- nvinfo : EIATTR_KPARAM_INFO
	.align		4
.L_109:
        /*0058*/ 	.byte	0x04, 0x17
        /*005a*/ 	.short	(.L_111 - .L_110)
.L_110:
        /*005c*/ 	.word	0x00000000
        /*0060*/ 	.short	0x0008
        /*0062*/ 	.short	0x002c
        /*0064*/ 	.byte	0x00, 0xf0, 0x11, 0x00


	//----- nvinfo : EIATTR_KPARAM_INFO
	.align		4
.L_111:
        /*0068*/ 	.byte	0x04, 0x17
        /*006a*/ 	.short	(.L_113 - .L_112)
.L_112:
        /*006c*/ 	.word	0x00000000
        /*0070*/ 	.short	0x0007
        /*0072*/ 	.short	0x0028
        /*0074*/ 	.byte	0x00, 0xf0, 0x11, 0x00


	//----- nvinfo : EIATTR_KPARAM_INFO
	.align		4
.L_113:
        /*0078*/ 	.byte	0x04, 0x17
        /*007a*/ 	.short	(.L_115 - .L_114)
.L_114:
        /*007c*/ 	.word	0x00000000
        /*0080*/ 	.short	0x0006
        /*0082*/ 	.short	0x0024
        /*0084*/ 	.byte	0x00, 0xf0, 0x11, 0x00


	//----- nvinfo : EIATTR_KPARAM_INFO
	.align		4
.L_115:
        /*0088*/ 	.byte	0x04, 0x17
        /*008a*/ 	.short	(.L_117 - .L_116)
.L_116:
        /*008c*/ 	.word	0x00000000
        /*0090*/ 	.short	0x0005
        /*0092*/ 	.short	0x0020
        /*0094*/ 	.byte	0x00, 0xf0, 0x11, 0x00


	//----- nvinfo : EIATTR_KPARAM_INFO
	.align		4
.L_117:
        /*0098*/ 	.byte	0x04, 0x17
        /*009a*/ 	.short	(.L_119 - .L_118)
.L_118:
        /*009c*/ 	.word	0x00000000
        /*00a0*/ 	.short	0x0004
        /*00a2*/ 	.short	0x001c
        /*00a4*/ 	.byte	0x00, 0xf0, 0x11, 0x00


	//----- nvinfo : EIATTR_KPARAM_INFO
	.align		4
.L_119:
        /*00a8*/ 	.byte	0x04, 0x17
        /*00aa*/ 	.short	(.L_121 - .L_120)
.L_120:
        /*00ac*/ 	.word	0x00000000
        /*00b0*/ 	.short	0x0003
        /*00b2*/ 	.short	0x0018
        /*00b4*/ 	.byte	0x00, 0xf0, 0x11, 0x00


	//----- nvinfo : EIATTR_KPARAM_INFO
	.align		4
.L_121:
        /*00b8*/ 	.byte	0x04, 0x17
        /*00ba*/ 	.short	(.L_123 - .L_122)
.L_122:
        /*00bc*/ 	.word	0x00000000
        /*00c0*/ 	.short	0x0002
        /*00c2*/ 	.short	0x0010
        /*00c4*/ 	.byte	0x00, 0xf5, 0x21, 0x00


	//----- nvinfo : EIATTR_KPARAM_INFO
	.align		4
.L_123:
        /*00c8*/ 	.byte	0x04, 0x17
        /*00ca*/ 	.short	(.L_125 - .L_124)
.L_124:
        /*00cc*/ 	.word	0x00000000
        /*00d0*/ 	.short	0x0001
        /*00d2*/ 	.short	0x0008
        /*00d4*/ 	.byte	0x00, 0xf5, 0x21, 0x00


	//----- nvinfo : EIATTR_KPARAM_INFO
	.align		4
.L_125:
        /*00d8*/ 	.byte	0x04, 0x17
        /*00da*/ 	.short	(.L_127 - .L_126)
.L_126:
        /*00dc*/ 	.word	0x00000000
        /*00e0*/ 	.short	0x0000
        /*00e2*/ 	.short	0x0000
        /*00e4*/ 	.byte	0x00, 0xf5, 0x21, 0x00


	//----- nvinfo : EIATTR_SPARSE_MMA_MASK
	.align		4
.L_127:
        /*00e8*/ 	.byte	0x03, 0x50
        /*00ea*/ 	.short	0x0000


	//----- nvinfo : EIATTR_MAXREG_COUNT
	.align		4
        /*00ec*/ 	.byte	0x03, 0x1b
        /*00ee*/ 	.short	0x00ff


	//----- nvinfo : EIATTR_MERCURY_ISA_VERSION
	.align		4
        /*00f0*/ 	.byte	0x03, 0x5f
        /*00f2*/ 	.short	0x0101


	//----- nvinfo : EIATTR_VRC_CTA_INIT_COUNT
	.align		4
        /*00f4*/ 	.byte	0x02, 0x4a
	.zero		1
	.zero		1


	//----- nvinfo : EIATTR_EXIT_INSTR_OFFSETS
	.align		4
        /*00f8*/ 	.byte	0x04, 0x1c
        /*00fa*/ 	.short	(.L_129 - .L_128)


	//   ....[0]....
.L_128:
        /*00fc*/ 	.word	0x00000100


	//   ....[1]....
        /*0100*/ 	.word	0x00000d30


	//----- nvinfo : EIATTR_CRS_STACK_SIZE
	.align		4
.L_129:
        /*0104*/ 	.byte	0x04, 0x1e
        /*0106*/ 	.short	(.L_131 - .L_130)
.L_130:
        /*0108*/ 	.word	0x00000000


	//----- nvinfo : EIATTR_CBANK_PARAM_SIZE
	.align		4
.L_131:
        /*010c*/ 	.byte	0x03, 0x19
        /*010e*/ 	.short	0x0044


	//----- nvinfo : EIATTR_PARAM_CBANK
	.align		4
        /*0110*/ 	.byte	0x04, 0x0a
        /*0112*/ 	.short	(.L_133 - .L_132)
	.align		4
.L_132:
        /*0114*/ 	.word	index@(.nv.constant0._Z13convolution2dPfS_S_iiiiiiiiiii)
        /*0118*/ 	.short	0x0380
        /*011a*/ 	.short	0x0044


	//----- nvinfo : EIATTR_SW_WAR
	.align		4
.L_133:
        /*011c*/ 	.byte	0x04, 0x36
        /*011e*/ 	.short	(.L_135 - .L_134)
.L_134:
        /*0120*/ 	.word	0x00000008
.L_135:


//--------------------- .nv.info._Z14reluActivationPfS_i --------------------------
	.section	.nv.info._Z14reluActivationPfS_i,"",@"SHT_CUDA_INFO"
	.sectionflags	@""
	.align	4


	//----- nvinfo : EIATTR_CUDA_API_VERSION
	.align		4
        /*0000*/ 	.byte	0x04, 0x37
        /*0002*/ 	.short	(.L_137 - .L_136)
.L_136:
        /*0004*/ 	.word	0x00000082


	//----- nvinfo : EIATTR_KPARAM_INFO
	.align		4
.L_137:
        /*0008*/ 	.byte	0x04, 0x17
        /*000a*/ 	.short	(.L_139 - .L_138)
.L_138:
        /*000c*/ 	.word	0x00000000
        /*0010*/ 	.short	0x0002
        /*0012*/ 	.short	0x0010
        /*0014*/ 	.byte	0x00, 0xf0, 0x11, 0x00


	//----- nvinfo : EIATTR_KPARAM_INFO
	.align		4
.L_139:
        /*0018*/ 	.byte	0x04, 0x17
        /*001a*/ 	.short	(.L_141 - .L_140)
.L_140:
        /*001c*/ 	.word	0x00000000
        /*0020*/ 	.short	0x0001
        /*0022*/ 	.short	0x0008
        /*0024*/ 	.byte	0x00, 0xf5, 0x21, 0x00


	//----- nvinfo : EIATTR_KPARAM_INFO
	.align		4
.L_141:
        /*0028*/ 	.byte	0x04, 0x17
        /*002a*/ 	.short	(.L_143 - .L_142)
.L_142:
        /*002c*/ 	.word	0x00000000
        /*0030*/ 	.short	0x0000
        /*0032*/ 	.short	0x0000
        /*0034*/ 	.byte	0x00, 0xf5, 0x21, 0x00


	//----- nvinfo : EIATTR_SPARSE_MMA_MASK
	.align		4
.L_143:
        /*0038*/ 	.byte	0x03, 0x50
        /*003a*/ 	.short	0x0000


	//----- nvinfo : EIATTR_MAXREG_COUNT
	.align		4
        /*003c*/ 	.byte	0x03, 0x1b
        /*003e*/ 	.short	0x00ff


	//----- nvinfo : EIATTR_MERCURY_ISA_VERSION
	.align		4
        /*0040*/ 	.byte	0x03, 0x5f
        /*0042*/ 	.short	0x0101


	//----- nvinfo : EIATTR_VRC_CTA_INIT_COUNT
	.align		4
        /*0044*/ 	.byte	0x02, 0x4a
	.zero		1
	.zero		1


	//----- nvinfo : EIATTR_EXIT_INSTR_OFFSETS
	.align		4
        /*0048*/ 	.byte	0x04, 0x1c
        /*004a*/ 	.short	(.L_145 - .L_144)


	//   ....[0]....
.L_144:
        /*004c*/ 	.word	0x00000070


	//   ....[1]....
        /*0050*/ 	.word	0x00000100


	//----- nvinfo : EIATTR_CBANK_PARAM_SIZE
	.align		4
.L_145:
        /*0054*/ 	.byte	0x03, 0x19
        /*0056*/ 	.short	0x0014


	//----- nvinfo : EIATTR_PARAM_CBANK
	.align		4
        /*0058*/ 	.byte	0x04, 0x0a
        /*005a*/ 	.short	(.L_147 - .L_146)
	.align		4
.L_146:
        /*005c*/ 	.word	index@(.nv.constant0._Z14reluActivationPfS_i)
        /*0060*/ 	.short	0x0380
        /*0062*/ 	.short	0x0014


	//----- nvinfo : EIATTR_SW_WAR
	.align		4
.L_147:
        /*0064*/ 	.byte	0x04, 0x36
        /*0066*/ 	.short	(.L_149 - .L_148)
.L_148:
        /*0068*/ 	.word	0x00000008
.L_149:


//--------------------- .nv.callgraph             --------------------------
	.section	.nv.callgraph,"",@"SHT_CUDA_CALLGRAPH"
	.align	4
	.sectionentsize	8
	.align		4
        /*0000*/ 	.word	0x00000000
	.align		4
        /*0004*/ 	.word	0xffffffff
	.align		4
        /*0008*/ 	.word	0x00000000
	.align		4
        /*000c*/ 	.word	0xfffffffe
	.align		4
        /*0010*/ 	.word	0x00000000
	.align		4
        /*0014*/ 	.word	0xfffffffd
	.align		4
        /*0018*/ 	.word	0x00000000
	.align		4
        /*001c*/ 	.word	0xfffffffc


//--------------------- .text._Z17matmul_shared_memILi32EEviiifPKfS1_fPf --------------------------
	.section	.text._Z17matmul_shared_memILi32EEviiifPKfS1_fPf,"ax",@progbits
	.align	128
        .global         _Z17matmul_shared_memILi32EEviiifPKfS1_fPf
        .type           _Z17matmul_shared_memILi32EEviiifPKfS1_fPf,@function
        .size           _Z17matmul_shared_memILi32EEviiifPKfS1_fPf,(.L_x_24 - _Z17matmul_shared_memILi32EEviiifPKfS1_fPf)
        .other          _Z17matmul_shared_memILi32EEviiifPKfS1_fPf,@"STO_CUDA_ENTRY STV_DEFAULT"
_Z17matmul_shared_memILi32EEviiifPKfS1_fPf:
.text._Z17matmul_shared_memILi32EEviiifPKfS1_fPf:
[----:B------:R-:W-:Y:S01]  /*0000*/  LDC R1, c[0x0][0x37c] ;  /* 0x0000df00ff017b82 */ /* 0x000fe20000000800 */
[----:B------:R-:W0:Y:S07]  /*0010*/  S2R R17, SR_TID.X ;  /* 0x0000000000117919 */ /* 0x000e2e0000002100 */
[----:B------:R-:W1:Y:S01]  /*0020*/  LDC.64 R4, c[0x0][0x380] ;  /* 0x0000e000ff047b82 */ /* 0x000e620000000a00 */
[----:B0-----:R-:W-:Y:S02]  /*0030*/  LOP3.LUT R0, R17, 0x1f, RZ, 0xc0, !PT ;  /* 0x0000001f11007812 */ /* 0x001fe400078ec0ff */
[----:B------:R-:W-:-:S02]  /*0040*/  SHF.R.U32.HI R3, RZ, 0x5, R17 ;  /* 0x00000005ff037819 */ /* 0x000fc40000011611 */
[----:B-1----:R-:W-:-:S04]  /*0050*/  ISETP.GE.U32.AND P0, PT, R0, R5, PT ;  /* 0x000000050000720c */ /* 0x002fc80003f06070 */
[----:B------:R-:W-:-:S13]  /*0060*/  ISETP.GE.U32.OR P0, PT, R3, R4, P0 ;  /* 0x000000040300720c */ /* 0x000fda0000706470 */
[----:B------:R-:W-:Y:S05]  /*0070*/  @P0 EXIT ;  /* 0x000000000000094d */ /* 0x000fea0003800000 */
[----:B------:R-:W0:Y:S01]  /*0080*/  LDC R2, c[0x0][0x388] ;  /* 0x0000e200ff027b82 */ /* 0x000e220000000800 */
[----:B------:R-:W1:Y:S01]  /*0090*/  S2R R4, SR_CTAID.Y ;  /* 0x0000000000047919 */ /* 0x000e620000002600 */
[----:B------:R-:W2:Y:S01]  /*00a0*/  LDCU.64 UR8, c[0x0][0x358] ;  /* 0x00006b00ff0877ac */ /* 0x000ea20008000a00 */
[----:B------:R-:W-:-:S05]  /*00b0*/  HFMA2 R11, -RZ, RZ, 0, 0 ;  /* 0x00000000ff0b7431 */ /* 0x000fca00000001ff */
[----:B------:R-:W3:Y:S01]  /*00c0*/  S2UR UR5, SR_CTAID.X ;  /* 0x00000000000579c3 */ /* 0x000ee20000002500 */
[----:B0-----:R-:W-:Y:S01]  /*00d0*/  ISETP.GE.AND P0, PT, R2, 0x1, PT ;  /* 0x000000010200780c */ /* 0x001fe20003f06270 */
[----:B---3--:R-:W-:-:S12]  /*00e0*/  USHF.L.U32 UR5, UR5, 0x5, URZ ;  /* 0x0000000505057899 */ /* 0x008fd800080006ff */
[----:B-12---:R-:W-:Y:S05]  /*00f0*/  @!P0 BRA `(.L_x_0) ;  /* 0x0000000400bc8947 */ /* 0x006fea0003800000 */
[----:B------:R-:W0:Y:S01]  /*0100*/  S2UR UR6, SR_CgaCtaId ;  /* 0x00000000000679c3 */ /* 0x000e220000008800 */
[----:B------:R-:W1:Y:S01]  /*0110*/  LDCU.128 UR12, c[0x0][0x390] ;  /* 0x00007200ff0c77ac */ /* 0x000e620008000c00 */
[--C-:B------:R-:W-:Y:S01]  /*0120*/  IMAD R6, R3, R2, R0.reuse ;  /* 0x0000000203067224 */ /* 0x100fe200078e0200 */
[C---:B------:R-:W-:Y:S01]  /*0130*/  LOP3.LUT R10, R17.reuse, 0x3e0, RZ, 0xc0, !PT ;  /* 0x000003e0110a7812 */ /* 0x040fe200078ec0ff */
[----:B------:R-:W-:Y:S01]  /*0140*/  IMAD R9, R2, UR5, RZ ;  /* 0x0000000502097c24 */ /* 0x000fe2000f8e02ff */
[----:B------:R-:W-:Y:S01]  /*0150*/  UMOV UR4, 0x400 ;  /* 0x0000040000047882 */ /* 0x000fe20000000000 */
[----:B------:R-:W-:Y:S01]  /*0160*/  IMAD.WIDE.U32 R6, R6, 0x4, RZ ;  /* 0x0000000406067825 */ /* 0x000fe200078e00ff */
[----:B------:R-:W-:Y:S02]  /*0170*/  LOP3.LUT R10, R10, 0x1f, R17, 0xf8, !PT ;  /* 0x0000001f0a0a7812 */ /* 0x000fe400078ef811 */
[----:B------:R-:W-:Y:S01]  /*0180*/  SHF.L.U32 R17, R17, 0x2, RZ ;  /* 0x0000000211117819 */ /* 0x000fe200000006ff */
[----:B------:R-:W-:Y:S01]  /*0190*/  IMAD R8, R3, R5, R0 ;  /* 0x0000000503087224 */ /* 0x000fe200078e0200 */
[----:B------:R-:W-:Y:S01]  /*01a0*/  SHF.L.U32 R18, R5, 0x5, RZ ;  /* 0x0000000505127819 */ /* 0x000fe200000006ff */
[----:B------:R-:W-:Y:S01]  /*01b0*/  IMAD.WIDE.U32 R6, R9, 0x4, R6 ;  /* 0x0000000409067825 */ /* 0x000fe200078e0006 */
[----:B------:R-:W-:-:S02]  /*01c0*/  MOV R11, RZ ;  /* 0x000000ff000b7202 */ /* 0x000fc40000000f00 */
[----:B------:R-:W-:Y:S01]  /*01d0*/  LOP3.LUT R17, R17, 0xf80, RZ, 0xc0, !PT ;  /* 0x00000f8011117812 */ /* 0x000fe200078ec0ff */
[----:B------:R-:W-:Y:S01]  /*01e0*/  IMAD.WIDE.U32 R8, R8, 0x4, RZ ;  /* 0x0000000408087825 */ /* 0x000fe200078e00ff */
[----:B-1----:R-:W-:-:S03]  /*01f0*/  IADD3 R6, P0, PT, R6, UR12, RZ ;  /* 0x0000000c06067c10 */ /* 0x002fc6000ff1e0ff */
[----:B------:R-:W-:Y:S01]  /*0200*/  IMAD.WIDE.U32 R8, R4, 0x80, R8 ;  /* 0x0000008004087825 */ /* 0x000fe200078e0008 */
[----:B------:R-:W-:Y:S01]  /*0210*/  IADD3.X R7, PT, PT, R7, UR13, RZ, P0, !PT ;  /* 0x0000000d07077c10 */ /* 0x000fe200087fe4ff */
[----:B0-----:R-:W-:Y:S02]  /*0220*/  ULEA UR7, UR6, UR4, 0x18 ;  /* 0x0000000406077291 */ /* 0x001fe4000f8ec0ff */
[----:B------:R-:W-:Y:S01]  /*0230*/  UIADD3 UR4, UPT, UPT, UR4, 0x1000, URZ ;  /* 0x0000100004047890 */ /* 0x000fe2000fffe0ff */
[----:B------:R-:W-:-:S03]  /*0240*/  IADD3 R22, P0, PT, R8, UR14, RZ ;  /* 0x0000000e08167c10 */ /* 0x000fc6000ff1e0ff */
[----:B------:R-:W-:Y:S01]  /*0250*/  ULEA UR4, UR6, UR4, 0x18 ;  /* 0x0000000406047291 */ /* 0x000fe2000f8ec0ff */
[----:B------:R-:W-:Y:S02]  /*0260*/  IADD3.X R23, PT, PT, R9, UR15, RZ, P0, !PT ;  /* 0x0000000f09177c10 */ /* 0x000fe400087fe4ff */
[----:B------:R-:W-:-:S03]  /*0270*/  LEA R20, R10, UR7, 0x2 ;  /* 0x000000070a147c11 */ /* 0x000fc6000f8e10ff */
[----:B------:R-:W-:Y:S02]  /*0280*/  LEA R19, R10, UR4, 0x2 ;  /* 0x000000040a137c11 */ /* 0x000fe4000f8e10ff */
[----:B------:R-:W-:Y:S01]  /*0290*/  LEA R16, R0, UR4, 0x2 ;  /* 0x0000000400107c11 */ /* 0x000fe2000f8e10ff */
[----:B------:R-:W-:-:S06]  /*02a0*/  UMOV UR4, URZ ;  /* 0x000000ff00047c82 */ /* 0x000fcc0008000000 */
.L_x_1:
[----:B------:R0:W2:Y:S04]  /*02b0*/  LDG.E R9, desc[UR8][R6.64] ;  /* 0x0000000806097981 */ /* 0x0000a8000c1e1900 */
[----:B------:R1:W3:Y:S01]  /*02c0*/  LDG.E R24, desc[UR8][R22.64] ;  /* 0x0000000816187981 */ /* 0x0002e2000c1e1900 */
[----:B------:R-:W-:Y:S01]  /*02d0*/  UIADD3 UR4, UPT, UPT, UR4, 0x20, URZ ;  /* 0x0000002004047890 */ /* 0x000fe2000fffe0ff */
[----:B0-----:R-:W-:-:S05]  /*02e0*/  IADD3 R6, P1, PT, R6, 0x80, RZ ;  /* 0x0000008006067810 */ /* 0x001fca0007f3e0ff */
[----:B------:R-:W-:Y:S01]  /*02f0*/  ISETP.LE.AND P0, PT, R2, UR4, PT ;  /* 0x0000000402007c0c */ /* 0x000fe2000bf03270 */
[----:B-1----:R-:W-:Y:S01]  /*0300*/  IMAD.WIDE R22, R18, 0x4, R22 ;  /* 0x0000000412167825 */ /* 0x002fe200078e0216 */
[----:B------:R-:W-:Y:S01]  /*0310*/  IADD3.X R7, PT, PT, RZ, R7, RZ, P1, !PT ;  /* 0x00000007ff077210 */ /* 0x000fe20000ffe4ff */
[----:B--2---:R-:W-:Y:S04]  /*0320*/  STS [R20], R9 ;  /* 0x0000000914007388 */ /* 0x004fe80000000800 */
[----:B---3--:R-:W-:Y:S01]  /*0330*/  STS [R19], R24 ;  /* 0x0000001813007388 */ /* 0x008fe20000000800 */
[----:B------:R-:W-:Y:S06]  /*0340*/  BAR.SYNC.DEFER_BLOCKING 0x0 ;  /* 0x0000000000007b1d */ /* 0x000fec0000010000 */
[----:B------:R-:W-:Y:S04]  /*0350*/  LDS R8, [R16] ;  /* 0x0000000010087984 */ /* 0x000fe80000000800 */
[----:B------:R-:W0:Y:S04]  /*0360*/  LDS.128 R12, [R17+UR7] ;  /* 0x00000007110c7984 */ /* 0x000e280008000c00 */
[----:B------:R-:W1:Y:S04]  /*0370*/  LDS R25, [R16+0x80] ;  /* 0x0000800010197984 */ /* 0x000e680000000800 */
[----:B------:R-:W2:Y:S04]  /*0380*/  LDS R21, [R16+0x100] ;  /* 0x0001000010157984 */ /* 0x000ea80000000800 */
[----:B------:R-:W3:Y:S01]  /*0390*/  LDS R27, [R16+0x180] ;  /* 0x00018000101b7984 */ /* 0x000ee20000000800 */
[----:B0-----:R-:W-:-:S03]  /*03a0*/  FFMA R8, R12, R8, R11 ;  /* 0x000000080c087223 */ /* 0x001fc6000000000b */
[----:B------:R-:W-:Y:S01]  /*03b0*/  LDS R12, [R16+0x280] ;  /* 0x00028000100c7984 */ /* 0x000fe20000000800 */
[----:B-1----:R-:W-:-:S03]  /*03c0*/  FFMA R26, R25, R13, R8 ;  /* 0x0000000d191a7223 */ /* 0x002fc60000000008 */
[----:B------:R-:W-:Y:S01]  /*03d0*/  LDS R13, [R16+0x200] ;  /* 0x00020000100d7984 */ /* 0x000fe20000000800 */
[----:B--2---:R-:W-:-:S03]  /*03e0*/  FFMA R14, R21, R14, R26 ;  /* 0x0000000e150e7223 */ /* 0x004fc6000000001a */
[----:B------:R-:W0:Y:S01]  /*03f0*/  LDS.128 R8, [R17+UR7+0x10] ;  /* 0x0000100711087984 */ /* 0x000e220008000c00 */
[----:B---3--:R-:W-:-:S03]  /*0400*/  FFMA R15, R27, R15, R14 ;  /* 0x0000000f1b0f7223 */ /* 0x008fc6000000000e */
[----:B------:R-:W1:Y:S04]  /*0410*/  LDS R21, [R16+0x300] ;  /* 0x0003000010157984 */ /* 0x000e680000000800 */
[----:B------:R-:W2:Y:S01]  /*0420*/  LDS R25, [R16+0x380] ;  /* 0x0003800010197984 */ /* 0x000ea20000000800 */
[----:B0-----:R-:W-:-:S03]  /*0430*/  FFMA R13, R8, R13, R15 ;  /* 0x0000000d080d7223 */ /* 0x001fc6000000000f */
[----:B------:R-:W-:Y:S01]  /*0440*/  LDS R8, [R16+0x480] ;  /* 0x0004800010087984 */ /* 0x000fe20000000800 */
[----:B------:R-:W-:-:S03]  /*0450*/  FFMA R24, R12, R9, R13 ;  /* 0x000000090c187223 */ /* 0x000fc6000000000d */
[----:B------:R-:W-:Y:S01]  /*0460*/  LDS R9, [R16+0x400] ;  /* 0x0004000010097984 */ /* 0x000fe20000000800 */
[----:B-1----:R-:W-:-:S03]  /*0470*/  FFMA R10, R21, R10, R24 ;  /* 0x0000000a150a7223 */ /* 0x002fc60000000018 */
[----:B------:R-:W0:Y:S01]  /*0480*/  LDS.128 R12, [R17+UR7+0x20] ;  /* 0x00002007110c7984 */ /* 0x000e220008000c00 */
[----:B--2---:R-:W-:-:S03]  /*0490*/  FFMA R11, R25, R11, R10 ;  /* 0x0000000b190b7223 */ /* 0x004fc6000000000a */
        /* <DEDUP_REMOVED lines=28> */
[----:B------:R-:W-:Y:S04]  /*0660*/  LDS R24, [R16+0xc80] ;  /* 0x000c800010187984 */ /* 0x000fe80000000800 */
[----:B------:R-:W-:Y:S01]  /*0670*/  LDS R21, [R16+0xd00] ;  /* 0x000d000010157984 */ /* 0x000fe20000000800 */
[----:B0-----:R-:W-:-:S03]  /*0680*/  FFMA R13, R8, R13, R15 ;  /* 0x0000000d080d7223 */ /* 0x001fc6000000000f */
[----:B------:R-:W0:Y:S01]  /*0690*/  LDS R8, [R16+0xb80] ;  /* 0x000b800010087984 */ /* 0x000e220000000800 */
[----:B------:R-:W-:-:S03]  /*06a0*/  FFMA R26, R12, R9, R13 ;  /* 0x000000090c1a7223 */ /* 0x000fc6000000000d */
[----:B------:R-:W-:Y:S01]  /*06b0*/  LDS R9, [R16+0xc00] ;  /* 0x000c000010097984 */ /* 0x000fe20000000800 */
[----:B-1----:R-:W-:-:S03]  /*06c0*/  FFMA R25, R25, R10, R26 ;  /* 0x0000000a19197223 */ /* 0x002fc6000000001a */
[----:B------:R-:W1:Y:S01]  /*06d0*/  LDS.128 R12, [R17+UR7+0x60] ;  /* 0x00006007110c7984 */ /* 0x000e620008000c00 */
[----:B0-----:R-:W-:-:S03]  /*06e0*/  FFMA R11, R8, R11, R25 ;  /* 0x0000000b080b7223 */ /* 0x001fc60000000019 */
[----:B------:R-:W-:Y:S01]  /*06f0*/  LDS R25, [R16+0xe00] ;  /* 0x000e000010197984 */ /* 0x000fe20000000800 */
[----:B-1----:R-:W-:-:S03]  /*0700*/  FFMA R9, R12, R9, R11 ;  /* 0x000000090c097223 */ /* 0x002fc6000000000b */
[----:B------:R-:W0:Y:S01]  /*0710*/  LDS R12, [R16+0xd80] ;  /* 0x000d8000100c7984 */ /* 0x000e220000000800 */
[----:B------:R-:W-:-:S03]  /*0720*/  FFMA R26, R24, R13, R9 ;  /* 0x0000000d181a7223 */ /* 0x000fc60000000009 */
[----:B------:R-:W1:Y:S01]  /*0730*/  LDS.128 R8, [R17+UR7+0x70] ;  /* 0x0000700711087984 */ /* 0x000e620008000c00 */
[----:B------:R-:W-:-:S03]  /*0740*/  FFMA R21, R21, R14, R26 ;  /* 0x0000000e15157223 */ /* 0x000fc6000000001a */
[----:B------:R-:W2:Y:S04]  /*0750*/  LDS R24, [R16+0xe80] ;  /* 0x000e800010187984 */ /* 0x000ea80000000800 */
[----:B------:R-:W3:Y:S04]  /*0760*/  LDS R13, [R16+0xf00] ;  /* 0x000f0000100d7984 */ /* 0x000ee80000000800 */
[----:B------:R-:W4:Y:S01]  /*0770*/  LDS R14, [R16+0xf80] ;  /* 0x000f8000100e7984 */ /* 0x000f220000000800 */
[----:B0-----:R-:W-:-:S04]  /*0780*/  FFMA R15, R12, R15, R21 ;  /* 0x0000000f0c0f7223 */ /* 0x001fc80000000015 */
[----:B-1----:R-:W-:-:S04]  /*0790*/  FFMA R15, R8, R25, R15 ;  /* 0x00000019080f7223 */ /* 0x002fc8000000000f */
[----:B--2---:R-:W-:-:S04]  /*07a0*/  FFMA R24, R24, R9, R15 ;  /* 0x0000000918187223 */ /* 0x004fc8000000000f */
[----:B---3--:R-:W-:-:S04]  /*07b0*/  FFMA R13, R13, R10, R24 ;  /* 0x0000000a0d0d7223 */ /* 0x008fc80000000018 */
[----:B----4-:R-:W-:Y:S01]  /*07c0*/  FFMA R11, R14, R11, R13 ;  /* 0x0000000b0e0b7223 */ /* 0x010fe2000000000d */
[----:B------:R-:W-:Y:S06]  /*07d0*/  BAR.SYNC.DEFER_BLOCKING 0x0 ;  /* 0x0000000000007b1d */ /* 0x000fec0000010000 */
[----:B------:R-:W-:Y:S05]  /*07e0*/  @!P0 BRA `(.L_x_1) ;  /* 0xfffffff800b08947 */ /* 0x000fea000383ffff */
.L_x_0:
[----:B------:R-:W0:Y:S01]  /*07f0*/  LDCU.64 UR6, c[0x0][0x3a8] ;  /* 0x00007500ff0677ac */ /* 0x000e220008000a00 */
[----:B------:R-:W-:Y:S01]  /*0800*/  SHF.L.U32 R4, R4, 0x5, RZ ;  /* 0x0000000504047819 */ /* 0x000fe200000006ff */
[----:B------:R-:W-:Y:S01]  /*0810*/  IMAD R3, R3, R5, R0 ;  /* 0x0000000503037224 */ /* 0x000fe200078e0200 */
[----:B------:R-:W1:Y:S03]  /*0820*/  LDCU UR4, c[0x0][0x3a0] ;  /* 0x00007400ff0477ac */ /* 0x000e660008000800 */
[----:B------:R-:W-:Y:S01]  /*0830*/  IMAD R4, R5, UR5, R4 ;  /* 0x0000000505047c24 */ /* 0x000fe2000f8e0204 */
[----:B------:R-:W2:Y:S04]  /*0840*/  LDCU UR5, c[0x0][0x38c] ;  /* 0x00007180ff0577ac */ /* 0x000ea80008000800 */
[----:B------:R-:W-:-:S04]  /*0850*/  IADD3 R4, P0, PT, R3, R4, RZ ;  /* 0x0000000403047210 */ /* 0x000fc80007f1e0ff */
[----:B------:R-:W-:Y:S02]  /*0860*/  IADD3.X R3, PT, PT, RZ, RZ, RZ, P0, !PT ;  /* 0x000000ffff037210 */ /* 0x000fe400007fe4ff */
[----:B0-----:R-:W-:-:S04]  /*0870*/  LEA R2, P0, R4, UR6, 0x2 ;  /* 0x0000000604027c11 */ /* 0x001fc8000f8010ff */
[----:B------:R-:W-:-:S05]  /*0880*/  LEA.HI.X R3, R4, UR7, R3, 0x2, P0 ;  /* 0x0000000704037c11 */ /* 0x000fca00080f1403 */
[----:B------:R-:W1:Y:S02]  /*0890*/  LDG.E R0, desc[UR8][R2.64] ;  /* 0x0000000802007981 */ /* 0x000e64000c1e1900 */
[----:B-1----:R-:W-:-:S04]  /*08a0*/  FMUL R0, R0, UR4 ;  /* 0x0000000400007c20 */ /* 0x002fc80008400000 */
[----:B--2---:R-:W-:-:S05]  /*08b0*/  FFMA R11, R11, UR5, R0 ;  /* 0x000000050b0b7c23 */ /* 0x004fca0008000000 */
[----:B------:R-:W-:Y:S01]  /*08c0*/  STG.E desc[UR8][R2.64], R11 ;  /* 0x0000000b02007986 */ /* 0x000fe2000c101908 */
[----:B------:R-:W-:Y:S05]  /*08d0*/  EXIT ;  /* 0x000000000000794d */ /* 0x000fea0003800000 */
.L_x_2:
[----:B------:R-:W-:-:S00]  /*08e0*/  BRA `(.L_x_2) ;  /* 0xfffffffc00fc7947 */ /* 0x000fc0000383ffff */
[----:B------:R-:W-:-:S00]  /*08f0*/  NOP ;  /* 0x0000000000007918 */ /* 0x000fc00000000000 */
        /* <DEDUP_REMOVED lines=8> */
.L_x_24:


//--------------------- .text._Z14maxpool_kernelPfS_iiiiiiii --------------------------
	.section	.text._Z14maxpool_kernelPfS_iiiiiiii,"ax",@progbits
	.align	128
        .global         _Z14maxpool_kernelPfS_iiiiiiii
        .type           _Z14maxpool_kernelPfS_iiiiiiii,@function
        .size           _Z14maxpool_kernelPfS_iiiiiiii,(.L_x_25 - _Z14maxpool_kernelPfS_iiiiiiii)
        .other          _Z14maxpool_kernelPfS_iiiiiiii,@"STO_CUDA_ENTRY STV_DEFAULT"
_Z14maxpool_kernelPfS_iiiiiiii:
.text._Z14maxpool_kernelPfS_iiiiiiii:
[----:B------:R-:W-:Y:S08]  /*0000*/  LDC R1, c[0x0][0x37c] ;  /* 0x0000df00ff017b82 */ /* 0x000ff00000000800 */
[----:B------:R-:W0:Y:S01]  /*0010*/  LDC R6, c[0x0][0x3a8] ;  /* 0x0000ea00ff067b82 */ /* 0x000e220000000800 */
[----:B------:R-:W1:Y:S01]  /*0020*/  LDCU UR4, c[0x0][0x390] ;  /* 0x00007200ff0477ac */ /* 0x000e620008000800 */
[----:B------:R-:W2:Y:S06]  /*0030*/  LDCU UR5, c[0x0][0x394] ;  /* 0x00007280ff0577ac */ /* 0x000eac0008000800 */
[----:B------:R-:W3:Y:S08]  /*0040*/  LDC R0, c[0x0][0x3ac] ;  /* 0x0000eb00ff007b82 */ /* 0x000ef00000000800 */
[----:B------:R-:W1:Y:S01]  /*0050*/  LDC R4, c[0x0][0x3a0] ;  /* 0x0000e800ff047b82 */ /* 0x000e620000000800 */
[----:B0-----:R-:W-:-:S07]  /*0060*/  IABS R2, R6 ;  /* 0x0000000600027213 */ /* 0x001fce0000000000 */
[----:B------:R-:W2:Y:S01]  /*0070*/  LDC R5, c[0x0][0x3a4] ;  /* 0x0000e900ff057b82 */ /* 0x000ea20000000800 */
[----:B------:R-:W0:Y:S01]  /*0080*/  I2F.RP R3, R2 ;  /* 0x0000000200037306 */ /* 0x000e220000209400 */
[----:B---3--:R-:W-:-:S07]  /*0090*/  IABS R7, R0 ;  /* 0x0000000000077213 */ /* 0x008fce0000000000 */
[----:B------:R-:W3:Y:S08]  /*00a0*/  I2F.RP R12, R7 ;  /* 0x00000007000c7306 */ /* 0x000ef00000209400 */
[----:B0-----:R-:W0:Y:S01]  /*00b0*/  MUFU.RCP R3, R3 ;  /* 0x0000000300037308 */ /* 0x001e220000001000 */
[----:B--2---:R-:W-:-:S07]  /*00c0*/  IADD3 R13, PT, PT, -R5, UR5, RZ ;  /* 0x00000005050d7c10 */ /* 0x004fce000fffe1ff */
[----:B---3--:R-:W2:Y:S01]  /*00d0*/  MUFU.RCP R12, R12 ;  /* 0x0000000c000c7308 */ /* 0x008ea20000001000 */
[----:B------:R-:W-:Y:S02]  /*00e0*/  IABS R16, R13 ;  /* 0x0000000d00107213 */ /* 0x000fe40000000000 */
[----:B------:R-:W-:-:S04]  /*00f0*/  LOP3.LUT R13, R13, R0, RZ, 0x3c, !PT ;  /* 0x000000000d0d7212 */ /* 0x000fc800078e3cff */
[----:B------:R-:W-:Y:S01]  /*0100*/  ISETP.GE.AND P5, PT, R13, RZ, PT ;  /* 0x000000ff0d00720c */ /* 0x000fe20003fa6270 */
[----:B0-----:R-:W-:Y:S01]  /*0110*/  VIADD R10, R3, 0xffffffe ;  /* 0x0ffffffe030a7836 */ /* 0x001fe20000000000 */
[----:B-1----:R-:W-:Y:S01]  /*0120*/  IADD3 R3, PT, PT, -R4, UR4, RZ ;  /* 0x0000000404037c10 */ /* 0x002fe2000fffe1ff */
[----:B------:R-:W0:Y:S02]  /*0130*/  S2UR UR4, SR_CTAID.X ;  /* 0x00000000000479c3 */ /* 0x000e240000002500 */
[----:B------:R1:W3:Y:S01]  /*0140*/  F2I.FTZ.U32.TRUNC.NTZ R11, R10 ;  /* 0x0000000a000b7305 */ /* 0x0002e2000021f000 */
[----:B--2---:R-:W-:Y:S01]  /*0150*/  VIADD R8, R12, 0xffffffe ;  /* 0x0ffffffe0c087836 */ /* 0x004fe20000000000 */
[----:B------:R-:W-:-:S06]  /*0160*/  IABS R12, R3 ;  /* 0x00000003000c7213 */ /* 0x000fcc0000000000 */
[----:B------:R2:W4:Y:S01]  /*0170*/  F2I.FTZ.U32.TRUNC.NTZ R9, R8 ;  /* 0x0000000800097305 */ /* 0x000522000021f000 */
[----:B-1----:R-:W-:Y:S02]  /*0180*/  IMAD.MOV.U32 R10, RZ, RZ, RZ ;  /* 0x000000ffff0a7224 */ /* 0x002fe400078e00ff */
[----:B---3--:R-:W-:Y:S02]  /*0190*/  IMAD.MOV R15, RZ, RZ, -R11 ;  /* 0x000000ffff0f7224 */ /* 0x008fe400078e0a0b */
[----:B--2---:R-:W-:Y:S02]  /*01a0*/  IMAD.MOV.U32 R8, RZ, RZ, RZ ;  /* 0x000000ffff087224 */ /* 0x004fe400078e00ff */
[----:B------:R-:W-:Y:S02]  /*01b0*/  IMAD R15, R15, R2, RZ ;  /* 0x000000020f0f7224 */ /* 0x000fe400078e02ff */
[----:B----4-:R-:W-:Y:S02]  /*01c0*/  IMAD.MOV R14, RZ, RZ, -R9 ;  /* 0x000000ffff0e7224 */ /* 0x010fe400078e0a09 */
[----:B------:R-:W-:-:S04]  /*01d0*/  IMAD.HI.U32 R10, R11, R15, R10 ;  /* 0x0000000f0b0a7227 */ /* 0x000fc800078e000a */
[----:B------:R-:W-:Y:S02]  /*01e0*/  IMAD.MOV.U32 R15, RZ, RZ, R12 ;  /* 0x000000ffff0f7224 */ /* 0x000fe400078e000c */
[----:B------:R-:W-:Y:S02]  /*01f0*/  IMAD R11, R14, R7, RZ ;  /* 0x000000070e0b7224 */ /* 0x000fe400078e02ff */
[----:B------:R-:W-:Y:S01]  /*0200*/  IMAD.HI.U32 R10, R10, R15, RZ ;  /* 0x0000000f0a0a7227 */ /* 0x000fe200078e00ff */
[----:B------:R-:W0:Y:S03]  /*0210*/  S2R R14, SR_TID.X ;  /* 0x00000000000e7919 */ /* 0x000e260000002100 */
[----:B------:R-:W-:-:S04]  /*0220*/  IMAD.HI.U32 R8, R9, R11, R8 ;  /* 0x0000000b09087227 */ /* 0x000fc800078e0008 */
[----:B------:R-:W-:Y:S02]  /*0230*/  IMAD.MOV.U32 R12, RZ, RZ, R16 ;  /* 0x000000ffff0c7224 */ /* 0x000fe400078e0010 */
[----:B------:R-:W-:Y:S02]  /*0240*/  IMAD.MOV R9, RZ, RZ, -R10 ;  /* 0x000000ffff097224 */ /* 0x000fe400078e0a0a */
[----:B------:R-:W-:-:S04]  /*0250*/  IMAD.HI.U32 R11, R8, R12, RZ ;  /* 0x0000000c080b7227 */ /* 0x000fc800078e00ff */
[----:B------:R-:W-:Y:S02]  /*0260*/  IMAD R9, R2, R9, R15 ;  /* 0x0000000902097224 */ /* 0x000fe400078e020f */
[----:B------:R-:W-:-:S03]  /*0270*/  IMAD.MOV R8, RZ, RZ, -R11 ;  /* 0x000000ffff087224 */ /* 0x000fc600078e0a0b */
[----:B------:R-:W-:Y:S01]  /*0280*/  ISETP.GT.U32.AND P3, PT, R2, R9, PT ;  /* 0x000000090200720c */ /* 0x000fe20003f64070 */
[----:B------:R-:W-:Y:S01]  /*0290*/  IMAD R12, R7, R8, R12 ;  /* 0x00000008070c7224 */ /* 0x000fe200078e020c */
[----:B------:R-:W-:-:S04]  /*02a0*/  LOP3.LUT R8, R3, R6, RZ, 0x3c, !PT ;  /* 0x0000000603087212 */ /* 0x000fc800078e3cff */
[----:B------:R-:W-:Y:S02]  /*02b0*/  ISETP.GT.U32.AND P4, PT, R7, R12, PT ;  /* 0x0000000c0700720c */ /* 0x000fe40003f84070 */
[----:B------:R-:W-:-:S05]  /*02c0*/  ISETP.GE.AND P1, PT, R8, RZ, PT ;  /* 0x000000ff0800720c */ /* 0x000fca0003f26270 */
[----:B------:R-:W-:Y:S02]  /*02d0*/  @!P3 IMAD.IADD R9, R9, 0x1, -R2 ;  /* 0x000000010909b824 */ /* 0x000fe400078e0a02 */
[----:B------:R-:W-:Y:S01]  /*02e0*/  @!P3 VIADD R10, R10, 0x1 ;  /* 0x000000010a0ab836 */ /* 0x000fe20000000000 */
[----:B------:R-:W-:Y:S02]  /*02f0*/  ISETP.NE.AND P3, PT, R6, RZ, PT ;  /* 0x000000ff0600720c */ /* 0x000fe40003f65270 */
[----:B------:R-:W-:Y:S01]  /*0300*/  ISETP.GE.U32.AND P2, PT, R9, R2, PT ;  /* 0x000000020900720c */ /* 0x000fe20003f46070 */
[----:B------:R-:W-:Y:S01]  /*0310*/  @!P4 IMAD.IADD R12, R12, 0x1, -R7 ;  /* 0x000000010c0cc824 */ /* 0x000fe200078e0a07 */
[----:B------:R-:W1:Y:S01]  /*0320*/  LDC.64 R2, c[0x0][0x398] ;  /* 0x0000e600ff027b82 */ /* 0x000e620000000a00 */
[----:B------:R-:W-:-:S03]  /*0330*/  @!P4 VIADD R11, R11, 0x1 ;  /* 0x000000010b0bc836 */ /* 0x000fc60000000000 */
[----:B------:R-:W-:-:S04]  /*0340*/  ISETP.GE.U32.AND P0, PT, R12, R7, PT ;  /* 0x000000070c00720c */ /* 0x000fc80003f06070 */
[----:B------:R-:W0:Y:S03]  /*0350*/  LDC R7, c[0x0][0x360] ;  /* 0x0000d800ff077b82 */ /* 0x000e260000000800 */
[----:B------:R-:W-:Y:S01]  /*0360*/  @P2 VIADD R10, R10, 0x1 ;  /* 0x000000010a0a2836 */ /* 0x000fe20000000000 */
[----:B------:R-:W-:-:S03]  /*0370*/  ISETP.NE.AND P2, PT, R0, RZ, PT ;  /* 0x000000ff0000720c */ /* 0x000fc60003f45270 */
[----:B------:R-:W-:Y:S01]  /*0380*/  @!P1 IMAD.MOV R10, RZ, RZ, -R10 ;  /* 0x000000ffff0a9224 */ /* 0x000fe200078e0a0a */
[----:B------:R-:W-:Y:S01]  /*0390*/  @!P3 LOP3.LUT R10, RZ, R6, RZ, 0x33, !PT ;  /* 0x00000006ff0ab212 */ /* 0x000fe200078e33ff */
[----:B------:R-:W-:-:S05]  /*03a0*/  @P0 VIADD R11, R11, 0x1 ;  /* 0x000000010b0b0836 */ /* 0x000fca0000000000 */
[----:B------:R-:W-:Y:S01]  /*03b0*/  @!P5 IADD3 R11, PT, PT, -R11, RZ, RZ ;  /* 0x000000ff0b0bd210 */ /* 0x000fe20007ffe1ff */
[----:B-1----:R-:W-:Y:S02]  /*03c0*/  IMAD R3, R3, R2, RZ ;  /* 0x0000000203037224 */ /* 0x002fe400078e02ff */
[----:B------:R-:W-:Y:S02]  /*03d0*/  @!P2 LOP3.LUT R11, RZ, R0, RZ, 0x33, !PT ;  /* 0x00000000ff0ba212 */ /* 0x000fe400078e33ff */
[----:B------:R-:W-:Y:S02]  /*03e0*/  IMAD R6, R10, R3, R3 ;  /* 0x000000030a067224 */ /* 0x000fe400078e0203 */
[----:B0-----:R-:W-:Y:S02]  /*03f0*/  IMAD R0, R7, UR4, R14 ;  /* 0x0000000407007c24 */ /* 0x001fe4000f8e020e */
[----:B------:R-:W-:-:S05]  /*0400*/  IMAD R3, R11, R6, R6 ;  /* 0x000000060b037224 */ /* 0x000fca00078e0206 */
[----:B------:R-:W-:-:S13]  /*0410*/  ISETP.GE.AND P0, PT, R0, R3, PT ;  /* 0x000000030000720c */ /* 0x000fda0003f06270 */
[----:B------:R-:W-:Y:S05]  /*0420*/  @P0 EXIT ;  /* 0x000000000000094d */ /* 0x000fea0003800000 */
[----:B------:R-:W-:Y:S01]  /*0430*/  VIADD R9, R10, 0x1 ;  /* 0x000000010a097836 */ /* 0x000fe20000000000 */
[----:B------:R-:W-:Y:S01]  /*0440*/  IABS R13, R0 ;  /* 0x00000000000d7213 */ /* 0x000fe20000000000 */
[----:B------:R-:W-:Y:S01]  /*0450*/  VIADD R8, R11, 0x1 ;  /* 0x000000010b087836 */ /* 0x000fe20000000000 */
[----:B------:R-:W0:Y:S02]  /*0460*/  LDCU.64 UR6, c[0x0][0x358] ;  /* 0x00006b00ff0677ac */ /* 0x000e240008000a00 */
[-C--:B------:R-:W-:Y:S02]  /*0470*/  IABS R10, R9.reuse ;  /* 0x00000009000a7213 */ /* 0x080fe40000000000 */
[----:B------:R-:W-:Y:S02]  /*0480*/  IABS R15, R9 ;  /* 0x00000009000f7213 */ /* 0x000fe40000000000 */
[----:B------:R-:W1:Y:S01]  /*0490*/  I2F.RP R12, R10 ;  /* 0x0000000a000c7306 */ /* 0x000e620000209400 */
[----:B------:R-:W-:-:S05]  /*04a0*/  IABS R16, R8 ;  /* 0x0000000800107213 */ /* 0x000fca0000000000 */
[----:B------:R-:W-:Y:S02]  /*04b0*/  IMAD.MOV R16, RZ, RZ, -R16 ;  /* 0x000000ffff107224 */ /* 0x000fe400078e0a10 */
[----:B-1----:R-:W1:Y:S02]  /*04c0*/  MUFU.RCP R12, R12 ;  /* 0x0000000c000c7308 */ /* 0x002e640000001000 */
[----:B-1----:R-:W-:-:S06]  /*04d0*/  VIADD R6, R12, 0xffffffe ;  /* 0x0ffffffe0c067836 */ /* 0x002fcc0000000000 */
[----:B------:R1:W2:Y:S02]  /*04e0*/  F2I.FTZ.U32.TRUNC.NTZ R7, R6 ;  /* 0x0000000600077305 */ /* 0x0002a4000021f000 */
[----:B-1----:R-:W-:Y:S02]  /*04f0*/  IMAD.MOV.U32 R6, RZ, RZ, RZ ;  /* 0x000000ffff067224 */ /* 0x002fe400078e00ff */
[----:B--2---:R-:W-:-:S04]  /*0500*/  IMAD.MOV R3, RZ, RZ, -R7 ;  /* 0x000000ffff037224 */ /* 0x004fc800078e0a07 */
[----:B------:R-:W-:Y:S01]  /*0510*/  IMAD.MOV.U32 R11, RZ, RZ, R3 ;  /* 0x000000ffff0b7224 */ /* 0x000fe200078e0003 */
[----:B------:R-:W-:-:S03]  /*0520*/  IABS R3, R8 ;  /* 0x0000000800037213 */ /* 0x000fc60000000000 */
[----:B------:R-:W-:Y:S01]  /*0530*/  IMAD R11, R11, R10, RZ ;  /* 0x0000000a0b0b7224 */ /* 0x000fe200078e02ff */
[----:B------:R-:W1:Y:S03]  /*0540*/  I2F.RP R14, R3 ;  /* 0x00000003000e7306 */ /* 0x000e660000209400 */
[----:B------:R-:W-:Y:S01]  /*0550*/  IMAD.HI.U32 R12, R7, R11, R6 ;  /* 0x0000000b070c7227 */ /* 0x000fe200078e0006 */
[----:B------:R-:W-:-:S03]  /*0560*/  LOP3.LUT R6, R0, R9, RZ, 0x3c, !PT ;  /* 0x0000000900067212 */ /* 0x000fc600078e3cff */
[----:B------:R-:W-:Y:S01]  /*0570*/  IMAD.MOV.U32 R11, RZ, RZ, R13 ;  /* 0x000000ffff0b7224 */ /* 0x000fe200078e000d */
[----:B------:R-:W-:Y:S01]  /*0580*/  ISETP.GE.AND P2, PT, R6, RZ, PT ;  /* 0x000000ff0600720c */ /* 0x000fe20003f46270 */
[----:B------:R-:W-:Y:S02]  /*0590*/  IMAD.MOV R13, RZ, RZ, -R15 ;  /* 0x000000ffff0d7224 */ /* 0x000fe400078e0a0f */
[----:B------:R-:W-:-:S04]  /*05a0*/  IMAD.HI.U32 R12, R12, R11, RZ ;  /* 0x0000000b0c0c7227 */ /* 0x000fc800078e00ff */
[----:B------:R-:W-:Y:S01]  /*05b0*/  IMAD R13, R12, R13, R11 ;  /* 0x0000000d0c0d7224 */ /* 0x000fe200078e020b */
[----:B-1----:R-:W1:Y:S04]  /*05c0*/  MUFU.RCP R14, R14 ;  /* 0x0000000e000e7308 */ /* 0x002e680000001000 */
[----:B------:R-:W-:-:S13]  /*05d0*/  ISETP.GT.U32.AND P1, PT, R10, R13, PT ;  /* 0x0000000d0a00720c */ /* 0x000fda0003f24070 */
[----:B------:R-:W-:Y:S02]  /*05e0*/  @!P1 IMAD.IADD R13, R13, 0x1, -R10 ;  /* 0x000000010d0d9824 */ /* 0x000fe400078e0a0a */
[----:B-1----:R-:W-:Y:S02]  /*05f0*/  VIADD R7, R14, 0xffffffe ;  /* 0x0ffffffe0e077836 */ /* 0x002fe40000000000 */
[----:B------:R-:W-:Y:S01]  /*0600*/  @!P1 VIADD R12, R12, 0x1 ;  /* 0x000000010c0c9836 */ /* 0x000fe20000000000 */
[----:B------:R-:W-:-:S03]  /*0610*/  ISETP.GE.U32.AND P0, PT, R13, R10, PT ;  /* 0x0000000a0d00720c */ /* 0x000fc60003f06070 */
[----:B------:R-:W1:Y:S10]  /*0620*/  F2I.FTZ.U32.TRUNC.NTZ R7, R7 ;  /* 0x0000000700077305 */ /* 0x000e74000021f000 */
[----:B------:R-:W-:Y:S01]  /*0630*/  @P0 VIADD R12, R12, 0x1 ;  /* 0x000000010c0c0836 */ /* 0x000fe20000000000 */
[----:B------:R-:W-:-:S03]  /*0640*/  ISETP.NE.AND P0, PT, R9, RZ, PT ;  /* 0x000000ff0900720c */ /* 0x000fc60003f05270 */
[----:B------:R-:W-:Y:S01]  /*0650*/  IMAD.MOV.U32 R15, RZ, RZ, R12 ;  /* 0x000000ffff0f7224 */ /* 0x000fe200078e000c */
[----:B------:R-:W-:Y:S01]  /*0660*/  LOP3.LUT R12, RZ, R9, RZ, 0x33, !PT ;  /* 0x00000009ff0c7212 */ /* 0x000fe200078e33ff */
[----:B-1----:R-:W-:-:S03]  /*0670*/  IMAD.MOV R6, RZ, RZ, -R7 ;  /* 0x000000ffff067224 */ /* 0x002fc600078e0a07 */
[----:B------:R-:W-:Y:S01]  /*0680*/  @!P2 IADD3 R15, PT, PT, -R15, RZ, RZ ;  /* 0x000000ff0f0fa210 */ /* 0x000fe20007ffe1ff */
[----:B------:R-:W-:Y:S02]  /*0690*/  IMAD R17, R6, R3, RZ ;  /* 0x0000000306117224 */ /* 0x000fe400078e02ff */
[----:B------:R-:W-:Y:S01]  /*06a0*/  IMAD.MOV.U32 R6, RZ, RZ, RZ ;  /* 0x000000ffff067224 */ /* 0x000fe200078e00ff */
[----:B------:R-:W-:-:S03]  /*06b0*/  SEL R15, R12, R15, !P0 ;  /* 0x0000000f0c0f7207 */ /* 0x000fc60004000000 */
[----:B------:R-:W-:Y:S01]  /*06c0*/  IMAD.HI.U32 R6, R7, R17, R6 ;  /* 0x0000001107067227 */ /* 0x000fe200078e0006 */
[----:B------:R-:W-:Y:S02]  /*06d0*/  IABS R14, R15 ;  /* 0x0000000f000e7213 */ /* 0x000fe40000000000 */
[----:B------:R-:W-:Y:S01]  /*06e0*/  ISETP.GE.AND P3, PT, R15, RZ, PT ;  /* 0x000000ff0f00720c */ /* 0x000fe20003f66270 */
[----:B------:R-:W-:Y:S02]  /*06f0*/  IMAD R15, R9, R8, RZ ;  /* 0x00000008090f7224 */ /* 0x000fe400078e02ff */
[----:B------:R-:W-:Y:S02]  /*0700*/  IMAD.MOV.U32 R7, RZ, RZ, R14 ;  /* 0x000000ffff077224 */ /* 0x000fe400078e000e */
[----:B------:R-:W-:Y:S02]  /*0710*/  IMAD.MOV.U32 R14, RZ, RZ, R16 ;  /* 0x000000ffff0e7224 */ /* 0x000fe400078e0010 */
[----:B------:R-:W-:-:S04]  /*0720*/  IMAD.HI.U32 R6, R6, R7, RZ ;  /* 0x0000000706067227 */ /* 0x000fc800078e00ff */
[----:B------:R-:W-:-:S05]  /*0730*/  IMAD R6, R6, R14, R7 ;  /* 0x0000000e06067224 */ /* 0x000fca00078e0207 */
[----:B------:R-:W-:-:S13]  /*0740*/  ISETP.GT.U32.AND P1, PT, R3, R6, PT ;  /* 0x000000060300720c */ /* 0x000fda0003f24070 */
[----:B------:R-:W-:Y:S01]  /*0750*/  @!P1 IMAD.IADD R6, R6, 0x1, -R3 ;  /* 0x0000000106069824 */ /* 0x000fe200078e0a03 */
[----:B------:R-:W-:-:S04]  /*0760*/  ISETP.NE.AND P1, PT, R8, RZ, PT ;  /* 0x000000ff0800720c */ /* 0x000fc80003f25270 */
[----:B------:R-:W-:-:S13]  /*0770*/  ISETP.GT.U32.AND P2, PT, R3, R6, PT ;  /* 0x000000060300720c */ /* 0x000fda0003f44070 */
[----:B------:R-:W-:Y:S01]  /*0780*/  @!P2 IMAD.IADD R6, R6, 0x1, -R3 ;  /* 0x000000010606a824 */ /* 0x000fe200078e0a03 */
[----:B------:R-:W-:Y:S01]  /*0790*/  ISETP.GE.AND P2, PT, R5, 0x1, PT ;  /* 0x000000010500780c */ /* 0x000fe20003f46270 */
[----:B------:R-:W-:Y:S02]  /*07a0*/  IMAD.MOV.U32 R5, RZ, RZ, -0x800001 ;  /* 0xff7fffffff057424 */ /* 0x000fe400078e00ff */
[----:B------:R-:W-:-:S04]  /*07b0*/  IMAD.MOV.U32 R3, RZ, RZ, R6 ;  /* 0x000000ffff037224 */ /* 0x000fc800078e0006 */
[----:B------:R-:W-:Y:S01]  /*07c0*/  @!P3 IMAD.MOV R3, RZ, RZ, -R3 ;  /* 0x000000ffff03b224 */ /* 0x000fe200078e0a03 */
[----:B------:R-:W-:-:S05]  /*07d0*/  @!P1 LOP3.LUT R3, RZ, R8, RZ, 0x33, !PT ;  /* 0x00000008ff039212 */ /* 0x000fca00078e33ff */
[----:B0-----:R-:W-:Y:S05]  /*07e0*/  @!P2 BRA `(.L_x_3) ;  /* 0x000000100034a947 */ /* 0x001fea0003800000 */
[----:B------:R-:W-:-:S13]  /*07f0*/  ISETP.GE.AND P1, PT, R4, 0x1, PT ;  /* 0x000000010400780c */ /* 0x000fda0003f26270 */
[----:B------:R-:W-:Y:S05]  /*0800*/  @!P1 BRA `(.L_x_3) ;  /* 0x00000010002c9947 */ /* 0x000fea0003800000 */
[-C--:B------:R-:W-:Y:S01]  /*0810*/  IABS R8, R15.reuse ;  /* 0x0000000f00087213 */ /* 0x080fe20000000000 */
[-C--:B------:R-:W-:Y:S01]  /*0820*/  IMAD R5, R15, R2.reuse, RZ ;  /* 0x000000020f057224 */ /* 0x080fe200078e02ff */
[----:B------:R-:W-:Y:S01]  /*0830*/  IABS R14, R2 ;  /* 0x00000002000e7213 */ /* 0x000fe20000000000 */
[----:B------:R-:W-:Y:S01]  /*0840*/  UMOV UR4, URZ ;  /* 0x000000ff00047c82 */ /* 0x000fe20008000000 */
[----:B------:R-:W0:Y:S01]  /*0850*/  I2F.RP R9, R8 ;  /* 0x0000000800097306 */ /* 0x000e220000209400 */
[----:B------:R-:W-:Y:S02]  /*0860*/  IABS R19, R15 ;  /* 0x0000000f00137213 */ /* 0x000fe40000000000 */
[----:B------:R-:W-:Y:S02]  /*0870*/  IABS R16, R5 ;  /* 0x0000000500107213 */ /* 0x000fe40000000000 */
[----:B------:R-:W-:Y:S01]  /*0880*/  ISETP.GT.U32.AND P6, PT, R10, R13, PT ;  /* 0x0000000d0a00720c */ /* 0x000fe20003fc4070 */
[----:B------:R-:W-:-:S02]  /*0890*/  IMAD.MOV R19, RZ, RZ, -R19 ;  /* 0x000000ffff137224 */ /* 0x000fc400078e0a13 */
[----:B------:R-:W1:Y:S01]  /*08a0*/  I2F.RP R18, R14 ;  /* 0x0000000e00127306 */ /* 0x000e620000209400 */
[----:B------:R-:W-:-:S05]  /*08b0*/  IMAD.IADD R10, R13, 0x1, -R10 ;  /* 0x000000010d0a7824 */ /* 0x000fca00078e0a0a */
[----:B------:R-:W-:Y:S02]  /*08c0*/  SEL R13, R10, R13, !P6 ;  /* 0x0000000d0a0d7207 */ /* 0x000fe40007000000 */
[----:B0-----:R-:W0:Y:S01]  /*08d0*/  MUFU.RCP R9, R9 ;  /* 0x0000000900097308 */ /* 0x001e220000001000 */
[----:B------:R-:W-:-:S07]  /*08e0*/  ISETP.GE.AND P6, PT, R0, RZ, PT ;  /* 0x000000ff0000720c */ /* 0x000fce0003fc6270 */
[----:B-1----:R-:W-:Y:S06]  /*08f0*/  MUFU.RCP R18, R18 ;  /* 0x0000001200127308 */ /* 0x002fec0000001000 */
[----:B------:R-:W-:Y:S02]  /*0900*/  @!P6 IMAD.MOV R13, RZ, RZ, -R13 ;  /* 0x000000ffff0de224 */ /* 0x000fe400078e0a0d */
[----:B0-----:R-:W-:-:S03]  /*0910*/  VIADD R6, R9, 0xffffffe ;  /* 0x0ffffffe09067836 */ /* 0x001fc60000000000 */
[----:B------:R-:W-:Y:S01]  /*0920*/  SEL R10, R12, R13, !P0 ;  /* 0x0000000d0c0a7207 */ /* 0x000fe20004000000 */
[----:B------:R0:W1:Y:S02]  /*0930*/  F2I.FTZ.U32.TRUNC.NTZ R7, R6 ;  /* 0x0000000600077305 */ /* 0x000064000021f000 */
[----:B0-----:R-:W-:Y:S02]  /*0940*/  IMAD.MOV.U32 R6, RZ, RZ, RZ ;  /* 0x000000ffff067224 */ /* 0x001fe400078e00ff */
[----:B-1----:R-:W-:-:S04]  /*0950*/  IMAD.MOV R17, RZ, RZ, -R7 ;  /* 0x000000ffff117224 */ /* 0x002fc800078e0a07 */
[----:B------:R-:W-:Y:S02]  /*0960*/  IMAD R9, R17, R8, RZ ;  /* 0x0000000811097224 */ /* 0x000fe400078e02ff */
[----:B------:R-:W0:Y:S02]  /*0970*/  I2F.RP R17, R16 ;  /* 0x0000001000117306 */ /* 0x000e240000209400 */
[----:B------:R-:W-:-:S04]  /*0980*/  IMAD.HI.U32 R6, R7, R9, R6 ;  /* 0x0000000907067227 */ /* 0x000fc800078e0006 */
[----:B------:R-:W-:Y:S02]  /*0990*/  VIADD R7, R18, 0xffffffe ;  /* 0x0ffffffe12077836 */ /* 0x000fe40000000000 */
[----:B------:R-:W-:-:S04]  /*09a0*/  IMAD.HI.U32 R6, R6, R11, RZ ;  /* 0x0000000b06067227 */ /* 0x000fc800078e00ff */
[----:B------:R-:W-:Y:S01]  /*09b0*/  IMAD R19, R6, R19, R11 ;  /* 0x0000001306137224 */ /* 0x000fe200078e020b */
[----:B------:R-:W1:Y:S04]  /*09c0*/  F2I.FTZ.U32.TRUNC.NTZ R7, R7 ;  /* 0x0000000700077305 */ /* 0x000e68000021f000 */
[----:B------:R-:W-:-:S04]  /*09d0*/  ISETP.GT.U32.AND P2, PT, R8, R19, PT ;  /* 0x000000130800720c */ /* 0x000fc80003f44070 */
[----:B0-----:R-:W0:Y:S09]  /*09e0*/  MUFU.RCP R17, R17 ;  /* 0x0000001100117308 */ /* 0x001e320000001000 */
[----:B------:R-:W-:Y:S01]  /*09f0*/  @!P2 IADD3 R19, PT, PT, R19, -R8, RZ ;  /* 0x800000081313a210 */ /* 0x000fe20007ffe0ff */
[----:B------:R-:W-:Y:S01]  /*0a00*/  @!P2 VIADD R6, R6, 0x1 ;  /* 0x000000010606a836 */ /* 0x000fe20000000000 */
[----:B------:R-:W-:-:S02]  /*0a10*/  ISETP.NE.AND P2, PT, R15, RZ, PT ;  /* 0x000000ff0f00720c */ /* 0x000fc40003f45270 */
[----:B------:R-:W-:Y:S01]  /*0a20*/  ISETP.GE.U32.AND P1, PT, R19, R8, PT ;  /* 0x000000081300720c */ /* 0x000fe20003f26070 */
[----:B-1----:R-:W-:Y:S01]  /*0a30*/  IMAD.MOV R19, RZ, RZ, -R7 ;  /* 0x000000ffff137224 */ /* 0x002fe200078e0a07 */
[----:B------:R-:W-:Y:S01]  /*0a40*/  LOP3.LUT R8, R0, R15, RZ, 0x3c, !PT ;  /* 0x0000000f00087212 */ /* 0x000fe200078e3cff */
[----:B0-----:R-:W-:-:S03]  /*0a50*/  VIADD R9, R17, 0xffffffe ;  /* 0x0ffffffe11097836 */ /* 0x001fc60000000000 */
[----:B------:R-:W-:Y:S01]  /*0a60*/  ISETP.GE.AND P3, PT, R8, RZ, PT ;  /* 0x000000ff0800720c */ /* 0x000fe20003f66270 */
[----:B------:R-:W-:Y:S02]  /*0a70*/  IMAD R19, R19, R14, RZ ;  /* 0x0000000e13137224 */ /* 0x000fe400078e02ff */
[----:B------:R-:W-:Y:S01]  /*0a80*/  IMAD.MOV.U32 R8, RZ, RZ, RZ ;  /* 0x000000ffff087224 */ /* 0x000fe200078e00ff */
[----:B------:R-:W0:Y:S03]  /*0a90*/  F2I.FTZ.U32.TRUNC.NTZ R9, R9 ;  /* 0x0000000900097305 */ /* 0x000e26000021f000 */
[----:B------:R-:W-:-:S04]  /*0aa0*/  @P1 VIADD R6, R6, 0x1 ;  /* 0x0000000106061836 */ /* 0x000fc80000000000 */
[----:B------:R-:W-:Y:S02]  /*0ab0*/  IMAD.MOV.U32 R17, RZ, RZ, R6 ;  /* 0x000000ffff117224 */ /* 0x000fe400078e0006 */
[----:B------:R-:W-:Y:S02]  /*0ac0*/  IMAD.MOV.U32 R6, RZ, RZ, RZ ;  /* 0x000000ffff067224 */ /* 0x000fe400078e00ff */
[----:B------:R-:W-:Y:S01]  /*0ad0*/  @!P3 IMAD.MOV R17, RZ, RZ, -R17 ;  /* 0x000000ffff11b224 */ /* 0x000fe200078e0a11 */
[----:B------:R-:W-:Y:S01]  /*0ae0*/  @!P2 LOP3.LUT R17, RZ, R15, RZ, 0x33, !PT ;  /* 0x0000000fff11a212 */ /* 0x000fe200078e33ff */
[----:B------:R-:W-:Y:S01]  /*0af0*/  IMAD.HI.U32 R6, R7, R19, R6 ;  /* 0x0000001307067227 */ /* 0x000fe200078e0006 */
[----:B------:R-:W-:Y:S02]  /*0b00*/  IABS R15, R5 ;  /* 0x00000005000f7213 */ /* 0x000fe40000000000 */
[----:B------:R-:W-:Y:S01]  /*0b10*/  IABS R18, R17 ;  /* 0x0000001100127213 */ /* 0x000fe20000000000 */
[----:B0-----:R-:W-:-:S04]  /*0b20*/  IMAD.MOV R21, RZ, RZ, -R9 ;  /* 0x000000ffff157224 */ /* 0x001fc800078e0a09 */
[----:B------:R-:W-:-:S04]  /*0b30*/  IMAD R7, R21, R16, RZ ;  /* 0x0000001015077224 */ /* 0x000fc800078e02ff */
[----:B------:R-:W-:-:S04]  /*0b40*/  IMAD.HI.U32 R8, R9, R7, R8 ;  /* 0x0000000709087227 */ /* 0x000fc800078e0008 */
[----:B------:R-:W-:Y:S02]  /*0b50*/  IMAD.MOV R7, RZ, RZ, -R15 ;  /* 0x000000ffff077224 */ /* 0x000fe400078e0a0f */
[----:B------:R-:W-:-:S04]  /*0b60*/  IMAD.HI.U32 R8, R8, R11, RZ ;  /* 0x0000000b08087227 */ /* 0x000fc800078e00ff */
[----:B------:R-:W-:Y:S02]  /*0b70*/  IMAD.MOV.U32 R9, RZ, RZ, R18 ;  /* 0x000000ffff097224 */ /* 0x000fe400078e0012 */
[----:B------:R-:W-:Y:S02]  /*0b80*/  IMAD R11, R8, R7, R11 ;  /* 0x00000007080b7224 */ /* 0x000fe400078e020b */
[----:B------:R-:W-:-:S03]  /*0b90*/  IMAD.HI.U32 R6, R6, R9, RZ ;  /* 0x0000000906067227 */ /* 0x000fc600078e00ff */
[----:B------:R-:W-:Y:S01]  /*0ba0*/  ISETP.GT.U32.AND P1, PT, R16, R11, PT ;  /* 0x0000000b1000720c */ /* 0x000fe20003f24070 */
[----:B------:R-:W-:-:S04]  /*0bb0*/  IMAD.MOV R6, RZ, RZ, -R6 ;  /* 0x000000ffff067224 */ /* 0x000fc800078e0a06 */
[----:B------:R-:W-:Y:S01]  /*0bc0*/  IMAD R7, R14, R6, R9 ;  /* 0x000000060e077224 */ /* 0x000fe200078e0209 */
[----:B------:R-:W-:-:S04]  /*0bd0*/  LOP3.LUT R6, R0, R5, RZ, 0x3c, !PT ;  /* 0x0000000500067212 */ /* 0x000fc800078e3cff */
[----:B------:R-:W-:Y:S02]  /*0be0*/  ISETP.GT.U32.AND P2, PT, R14, R7, PT ;  /* 0x000000070e00720c */ /* 0x000fe40003f44070 */
[----:B------:R-:W-:Y:S01]  /*0bf0*/  ISETP.GE.AND P3, PT, R6, RZ, PT ;  /* 0x000000ff0600720c */ /* 0x000fe20003f66270 */
[----:B------:R-:W-:Y:S01]  /*0c00*/  @!P1 IMAD.IADD R11, R11, 0x1, -R16 ;  /* 0x000000010b0b9824 */ /* 0x000fe200078e0a10 */
[----:B------:R-:W-:Y:S02]  /*0c10*/  @!P1 IADD3 R8, PT, PT, R8, 0x1, RZ ;  /* 0x0000000108089810 */ /* 0x000fe40007ffe0ff */
[----:B------:R-:W-:Y:S02]  /*0c20*/  ISETP.GE.AND P1, PT, R17, RZ, PT ;  /* 0x000000ff1100720c */ /* 0x000fe40003f26270 */
[----:B------:R-:W-:Y:S02]  /*0c30*/  ISETP.GE.U32.AND P5, PT, R11, R16, PT ;  /* 0x000000100b00720c */ /* 0x000fe40003fa6070 */
[----:B------:R-:W-:-:S02]  /*0c40*/  LOP3.LUT R16, R4, 0xf, RZ, 0xc0, !PT ;  /* 0x0000000f04107812 */ /* 0x000fc400078ec0ff */
[----:B------:R-:W-:Y:S01]  /*0c50*/  LOP3.LUT R17, R4, 0x7, RZ, 0xc0, !PT ;  /* 0x0000000704117812 */ /* 0x000fe200078ec0ff */
[----:B------:R-:W-:Y:S01]  /*0c60*/  @!P2 IMAD.IADD R7, R7, 0x1, -R14 ;  /* 0x000000010707a824 */ /* 0x000fe200078e0a0e */
[----:B------:R-:W-:-:S03]  /*0c70*/  ISETP.NE.AND P2, PT, R5, RZ, PT ;  /* 0x000000ff0500720c */ /* 0x000fc60003f45270 */
[----:B------:R-:W-:Y:S01]  /*0c80*/  VIADD R6, R17, 0xffffffff ;  /* 0xffffffff11067836 */ /* 0x000fe20000000000 */
[----:B------:R-:W-:-:S03]  /*0c90*/  ISETP.GT.U32.AND P4, PT, R14, R7, PT ;  /* 0x000000070e00720c */ /* 0x000fc60003f84070 */
[----:B------:R-:W-:Y:S01]  /*0ca0*/  @P5 VIADD R8, R8, 0x1 ;  /* 0x0000000108085836 */ /* 0x000fe20000000000 */
[----:B------:R-:W-:-:S03]  /*0cb0*/  ISETP.NE.AND P5, PT, R2, RZ, PT ;  /* 0x000000ff0200720c */ /* 0x000fc60003fa5270 */
[----:B------:R-:W-:Y:S02]  /*0cc0*/  @!P3 IMAD.MOV R8, RZ, RZ, -R8 ;  /* 0x000000ffff08b224 */ /* 0x000fe400078e0a08 */
[----:B------:R-:W-:Y:S01]  /*0cd0*/  @!P2 LOP3.LUT R8, RZ, R5, RZ, 0x33, !PT ;  /* 0x00000005ff08a212 */ /* 0x000fe200078e33ff */
[----:B------:R-:W-:Y:S01]  /*0ce0*/  VIADD R5, R16, 0xffffffff ;  /* 0xffffffff10057836 */ /* 0x000fe20000000000 */
[----:B------:R-:W-:Y:S02]  /*0cf0*/  ISETP.GE.U32.AND P2, PT, R6, 0x3, PT ;  /* 0x000000030600780c */ /* 0x000fe40003f46070 */
[----:B------:R-:W-:-:S04]  /*0d00*/  @!P4 IMAD.IADD R7, R7, 0x1, -R14 ;  /* 0x000000010707c824 */ /* 0x000fc800078e0a0e */
[----:B------:R-:W-:Y:S01]  /*0d10*/  @!P1 IMAD.MOV R7, RZ, RZ, -R7 ;  /* 0x000000ffff079224 */ /* 0x000fe200078e0a07 */
[-C--:B------:R-:W-:Y:S02]  /*0d20*/  @!P5 LOP3.LUT R7, RZ, R2.reuse, RZ, 0x33, !PT ;  /* 0x00000002ff07d212 */ /* 0x080fe400078e33ff */
[----:B------:R-:W-:Y:S01]  /*0d30*/  ISETP.GE.U32.AND P1, PT, R5, 0x7, PT ;  /* 0x000000070500780c */ /* 0x000fe20003f26070 */
[----:B------:R-:W-:Y:S02]  /*0d40*/  IMAD.MOV.U32 R5, RZ, RZ, -0x800001 ;  /* 0xff7fffffff057424 */ /* 0x000fe400078e00ff */
[----:B------:R-:W-:Y:S01]  /*0d50*/  IMAD R11, R8, R2, R7 ;  /* 0x00000002080b7224 */ /* 0x000fe200078e0207 */
[C---:B------:R-:W-:Y:S02]  /*0d60*/  LOP3.LUT R2, R4.reuse, 0x7ffffff0, RZ, 0xc0, !PT ;  /* 0x7ffffff004027812 */ /* 0x040fe400078ec0ff */
[----:B------:R-:W-:-:S07]  /*0d70*/  LOP3.LUT R4, R4, 0x3, RZ, 0xc0, !PT ;  /* 0x0000000304047812 */ /* 0x000fce00078ec0ff */
.L_x_11:
[----:B------:R-:W0:Y:S01]  /*0d80*/  LDCU.64 UR8, c[0x0][0x3a0] ;  /* 0x00007400ff0877ac */ /* 0x000e220008000a00 */
[----:B------:R-:W1:Y:S01]  /*0d90*/  LDC R12, c[0x0][0x3ac] ;  /* 0x0000eb00ff0c7b82 */ /* 0x000e620000000800 */
[----:B------:R-:W-:Y:S01]  /*0da0*/  IMAD.MOV.U32 R9, RZ, RZ, RZ ;  /* 0x000000ffff097224 */ /* 0x000fe200078e00ff */
[----:B------:R-:W2:Y:S01]  /*0db0*/  LDCU UR5, c[0x0][0x394] ;  /* 0x00007280ff0577ac */ /* 0x000ea20008000800 */
[----:B0-----:R-:W-:Y:S01]  /*0dc0*/  UISETP.GE.U32.AND UP0, UPT, UR8, 0x10, UPT ;  /* 0x000000100800788c */ /* 0x001fe2000bf06070 */
[----:B-1----:R-:W-:Y:S01]  /*0dd0*/  IMAD R12, R3, R12, UR4 ;  /* 0x00000004030c7e24 */ /* 0x002fe2000f8e020c */
[----:B------:R-:W-:-:S03]  /*0de0*/  UIADD3 UR4, UPT, UPT, UR4, 0x1, URZ ;  /* 0x0000000104047890 */ /* 0x000fc6000fffe0ff */
[----:B--2---:R-:W-:Y:S01]  /*0df0*/  IMAD R13, R11, UR5, R12 ;  /* 0x000000050b0d7c24 */ /* 0x004fe2000f8e020c */
[----:B------:R-:W-:-:S03]  /*0e00*/  UISETP.NE.AND UP1, UPT, UR4, UR9, UPT ;  /* 0x000000090400728c */ /* 0x000fc6000bf25270 */
[----:B------:R-:W-:Y:S08]  /*0e10*/  BRA.U !UP0, `(.L_x_4) ;  /* 0x00000005082c7547 */ /* 0x000ff0000b800000 */
[----:B------:R-:W0:Y:S01]  /*0e20*/  LDC R15, c[0x0][0x3a8] ;  /* 0x0000ea00ff0f7b82 */ /* 0x000e220000000800 */
[----:B------:R-:W-:Y:S01]  /*0e30*/  ISETP.GE.AND P0, PT, R12, UR5, PT ;  /* 0x000000050c007c0c */ /* 0x000fe2000bf06270 */
[----:B------:R-:W1:Y:S01]  /*0e40*/  LDCU UR8, c[0x0][0x390] ;  /* 0x00007200ff0877ac */ /* 0x000e620008000800 */
[----:B------:R-:W-:-:S05]  /*0e50*/  UMOV UR5, URZ ;  /* 0x000000ff00057c82 */ /* 0x000fca0008000000 */
[----:B------:R-:W2:Y:S06]  /*0e60*/  LDC.64 R6, c[0x0][0x380] ;  /* 0x0000e000ff067b82 */ /* 0x000eac0000000a00 */
.L_x_5:
[----:B0-----:R-:W-:-:S04]  /*0e70*/  IMAD R14, R10, R15, UR5 ;  /* 0x000000050a0e7e24 */ /* 0x001fc8000f8e020f */
[C---:B------:R-:W-:Y:S01]  /*0e80*/  VIADD R8, R14.reuse, 0x1 ;  /* 0x000000010e087836 */ /* 0x040fe20000000000 */
[C---:B-1----:R-:W-:Y:S01]  /*0e90*/  ISETP.GE.OR P3, PT, R14.reuse, UR8, P0 ;  /* 0x000000080e007c0c */ /* 0x042fe20008766670 */
[----:B------:R-:W-:Y:S02]  /*0ea0*/  IMAD R9, R13, UR8, R14 ;  /* 0x000000080d097c24 */ /* 0x000fe4000f8e020e */
[----:B------:R-:W-:Y:S01]  /*0eb0*/  VIADD R18, R14, 0x2 ;  /* 0x000000020e127836 */ /* 0x000fe20000000000 */
[----:B------:R-:W-:Y:S01]  /*0ec0*/  ISETP.GE.OR P4, PT, R8, UR8, P0 ;  /* 0x0000000808007c0c */ /* 0x000fe20008786670 */
[----:B--2---:R-:W-:-:S03]  /*0ed0*/  IMAD.WIDE R8, R9, 0x4, R6 ;  /* 0x0000000409087825 */ /* 0x004fc600078e0206 */
[----:B------:R-:W-:Y:S01]  /*0ee0*/  ISETP.GE.OR P6, PT, R18, UR8, P0 ;  /* 0x0000000812007c0c */ /* 0x000fe200087c6670 */
[----:B------:R-:W-:-:S04]  /*0ef0*/  VIADD R19, R14, 0x3 ;  /* 0x000000030e137836 */ /* 0x000fc80000000000 */
[----:B------:R-:W2:Y:S01]  /*0f00*/  @!P3 LDG.E R18, desc[UR6][R8.64] ;  /* 0x000000060812b981 */ /* 0x000ea2000c1e1900 */
[----:B------:R-:W-:-:S03]  /*0f10*/  ISETP.GE.OR P5, PT, R19, UR8, P0 ;  /* 0x0000000813007c0c */ /* 0x000fc600087a6670 */
[----:B------:R-:W3:Y:S04]  /*0f20*/  @!P4 LDG.E R20, desc[UR6][R8.64+0x4] ;  /* 0x000004060814c981 */ /* 0x000ee8000c1e1900 */
[----:B------:R-:W4:Y:S06]  /*0f30*/  @!P6 LDG.E R22, desc[UR6][R8.64+0x8] ;  /* 0x000008060816e981 */ /* 0x000f2c000c1e1900 */
[----:B------:R-:W5:Y:S01]  /*0f40*/  @!P5 LDG.E R24, desc[UR6][R8.64+0xc] ;  /* 0x00000c060818d981 */ /* 0x000f62000c1e1900 */
[----:B------:R-:W-:-:S02]  /*0f50*/  IADD3 R19, PT, PT, R14, 0x4, RZ ;  /* 0x000000040e137810 */ /* 0x000fc40007ffe0ff */
[----:B--2---:R-:W-:Y:S01]  /*0f60*/  @!P3 FMNMX R5, R5, R18, !PT ;  /* 0x000000120505b209 */ /* 0x004fe20007800000 */
[----:B------:R-:W-:Y:S01]  /*0f70*/  VIADD R18, R14, 0x5 ;  /* 0x000000050e127836 */ /* 0x000fe20000000000 */
[----:B------:R-:W-:Y:S02]  /*0f80*/  ISETP.GE.OR P3, PT, R19, UR8, P0 ;  /* 0x0000000813007c0c */ /* 0x000fe40008766670 */
[----:B---3--:R-:W-:Y:S02]  /*0f90*/  @!P4 FMNMX R5, R5, R20, !PT ;  /* 0x000000140505c209 */ /* 0x008fe40007800000 */
[----:B------:R-:W-:Y:S01]  /*0fa0*/  ISETP.GE.OR P4, PT, R18, UR8, P0 ;  /* 0x0000000812007c0c */ /* 0x000fe20008786670 */
[C---:B------:R-:W-:Y:S01]  /*0fb0*/  VIADD R18, R14.reuse, 0x6 ;  /* 0x000000060e127836 */ /* 0x040fe20000000000 */
[----:B----4-:R-:W-:Y:S01]  /*0fc0*/  @!P6 FMNMX R5, R5, R22, !PT ;  /* 0x000000160505e209 */ /* 0x010fe20007800000 */
[----:B------:R-:W-:-:S03]  /*0fd0*/  VIADD R19, R14, 0x7 ;  /* 0x000000070e137836 */ /* 0x000fc60000000000 */
[----:B------:R-:W-:Y:S02]  /*0fe0*/  ISETP.GE.OR P6, PT, R18, UR8, P0 ;  /* 0x0000000812007c0c */ /* 0x000fe400087c6670 */
[----:B-----5:R-:W-:Y:S01]  /*0ff0*/  @!P5 FMNMX R5, R5, R24, !PT ;  /* 0x000000180505d209 */ /* 0x020fe20007800000 */
[----:B------:R-:W2:Y:S01]  /*1000*/  @!P3 LDG.E R18, desc[UR6][R8.64+0x10] ;  /* 0x000010060812b981 */ /* 0x000ea2000c1e1900 */
[----:B------:R-:W-:-:S03]  /*1010*/  ISETP.GE.OR P5, PT, R19, UR8, P0 ;  /* 0x0000000813007c0c */ /* 0x000fc600087a6670 */
[----:B------:R-:W3:Y:S06]  /*1020*/  @!P4 LDG.E R20, desc[UR6][R8.64+0x14] ;  /* 0x000014060814c981 */ /* 0x000eec000c1e1900 */
[----:B------:R-:W4:Y:S04]  /*1030*/  @!P6 LDG.E R22, desc[UR6][R8.64+0x18] ;  /* 0x000018060816e981 */ /* 0x000f28000c1e1900 */
[----:B------:R-:W5:Y:S01]  /*1040*/  @!P5 LDG.E R24, desc[UR6][R8.64+0x1c] ;  /* 0x00001c060818d981 */ /* 0x000f62000c1e1900 */
[C---:B------:R-:W-:Y:S01]  /*1050*/  VIADD R19, R14.reuse, 0x8 ;  /* 0x000000080e137836 */ /* 0x040fe20000000000 */
[----:B--2---:R-:W-:Y:S01]  /*1060*/  @!P3 FMNMX R5, R5, R18, !PT ;  /* 0x000000120505b209 */ /* 0x004fe20007800000 */
[----:B------:R-:W-:-:S03]  /*1070*/  VIADD R18, R14, 0x9 ;  /* 0x000000090e127836 */ /* 0x000fc60000000000 */
[----:B------:R-:W-:Y:S02]  /*1080*/  ISETP.GE.OR P3, PT, R19, UR8, P0 ;  /* 0x0000000813007c0c */ /* 0x000fe40008766670 */
[----:B---3--:R-:W-:Y:S02]  /*1090*/  @!P4 FMNMX R5, R5, R20, !PT ;  /* 0x000000140505c209 */ /* 0x008fe40007800000 */
[----:B------:R-:W-:Y:S01]  /*10a0*/  ISETP.GE.OR P4, PT, R18, UR8, P0 ;  /* 0x0000000812007c0c */ /* 0x000fe20008786670 */
[C---:B------:R-:W-:Y:S02]  /*10b0*/  VIADD R18, R14.reuse, 0xa ;  /* 0x0000000a0e127836 */ /* 0x040fe40000000000 */
[----:B------:R-:W-:Y:S01]  /*10c0*/  VIADD R19, R14, 0xb ;  /* 0x0000000b0e137836 */ /* 0x000fe20000000000 */
[----:B----4-:R-:W-:Y:S02]  /*10d0*/  @!P6 FMNMX R5, R5, R22, !PT ;  /* 0x000000160505e209 */ /* 0x010fe40007800000 */
[----:B------:R-:W-:-:S02]  /*10e0*/  ISETP.GE.OR P6, PT, R18, UR8, P0 ;  /* 0x0000000812007c0c */ /* 0x000fc400087c6670 */
        /* <DEDUP_REMOVED lines=16> */
[----:B-----5:R-:W-:Y:S02]  /*11f0*/  @!P5 FMNMX R5, R5, R24, !PT ;  /* 0x000000180505d209 */ /* 0x020fe40007800000 */
[----:B------:R-:W-:Y:S02]  /*1200*/  ISETP.GE.OR P5, PT, R14, UR8, P0 ;  /* 0x000000080e007c0c */ /* 0x000fe400087a6670 */
[----:B------:R-:W2:Y:S04]  /*1210*/  @!P3 LDG.E R14, desc[UR6][R8.64+0x30] ;  /* 0x00003006080eb981 */ /* 0x000ea8000c1e1900 */
[----:B------:R-:W3:Y:S04]  /*1220*/  @!P4 LDG.E R18, desc[UR6][R8.64+0x34] ;  /* 0x000034060812c981 */ /* 0x000ee8000c1e1900 */
[----:B------:R-:W4:Y:S04]  /*1230*/  @!P6 LDG.E R20, desc[UR6][R8.64+0x38] ;  /* 0x000038060814e981 */ /* 0x000f28000c1e1900 */
[----:B------:R-:W5:Y:S01]  /*1240*/  @!P5 LDG.E R22, desc[UR6][R8.64+0x3c] ;  /* 0x00003c060816d981 */ /* 0x000f62000c1e1900 */
[----:B------:R-:W-:Y:S01]  /*1250*/  UIADD3 UR5, UPT, UPT, UR5, 0x10, URZ ;  /* 0x0000001005057890 */ /* 0x000fe2000fffe0ff */
[----:B--2---:R-:W-:-:S05]  /*1260*/  @!P3 FMNMX R5, R5, R14, !PT ;  /* 0x0000000e0505b209 */ /* 0x004fca0007800000 */
[----:B------:R-:W-:Y:S02]  /*1270*/  ISETP.NE.AND P3, PT, R2, UR5, PT ;  /* 0x0000000502007c0c */ /* 0x000fe4000bf65270 */
[----:B---3--:R-:W-:-:S04]  /*1280*/  @!P4 FMNMX R5, R5, R18, !PT ;  /* 0x000000120505c209 */ /* 0x008fc80007800000 */
[----:B----4-:R-:W-:-:S04]  /*1290*/  @!P6 FMNMX R5, R5, R20, !PT ;  /* 0x000000140505e209 */ /* 0x010fc80007800000 */
[----:B-----5:R-:W-:-:S03]  /*12a0*/  @!P5 FMNMX R5, R5, R22, !PT ;  /* 0x000000160505d209 */ /* 0x020fc60007800000 */
[----:B------:R-:W-:Y:S05]  /*12b0*/  @P3 BRA `(.L_x_5) ;  /* 0xfffffff800ec3947 */ /* 0x000fea000383ffff */
[----:B------:R-:W-:-:S07]  /*12c0*/  IMAD.MOV.U32 R9, RZ, RZ, R2 ;  /* 0x000000ffff097224 */ /* 0x000fce00078e0002 */
.L_x_4:
[----:B------:R-:W-:-:S13]  /*12d0*/  ISETP.NE.AND P0, PT, R16, RZ, PT ;  /* 0x000000ff1000720c */ /* 0x000fda0003f05270 */
[----:B------:R-:W-:Y:S05]  /*12e0*/  @!P0 BRA `(.L_x_6) ;  /* 0x0000000400708947 */ /* 0x000fea0003800000 */
[----:B------:R-:W-:Y:S01]  /*12f0*/  ISETP.NE.AND P3, PT, R17, RZ, PT ;  /* 0x000000ff1100720c */ /* 0x000fe20003f65270 */
[----:B------:R-:W-:-:S12]  /*1300*/  @!P1 BRA `(.L_x_7) ;  /* 0x00000000009c9947 */ /* 0x000fd80003800000 */
[----:B------:R-:W0:Y:S01]  /*1310*/  LDCU UR5, c[0x0][0x3a8] ;  /* 0x00007500ff0577ac */ /* 0x000e220008000800 */
[----:B------:R-:W1:Y:S01]  /*1320*/  LDC.64 R6, c[0x0][0x380] ;  /* 0x0000e000ff067b82 */ /* 0x000e620000000a00 */
[----:B------:R-:W2:Y:S01]  /*1330*/  LDCU.64 UR8, c[0x0][0x390] ;  /* 0x00007200ff0877ac */ /* 0x000ea20008000a00 */
[----:B0-----:R-:W-:Y:S01]  /*1340*/  IMAD R20, R10, UR5, R9 ;  /* 0x000000050a147c24 */ /* 0x001fe2000f8e0209 */
[----:B--2---:R-:W-:-:S03]  /*1350*/  ISETP.GE.AND P0, PT, R12, UR9, PT ;  /* 0x000000090c007c0c */ /* 0x004fc6000bf06270 */
[----:B------:R-:W-:Y:S01]  /*1360*/  IMAD R15, R13, UR8, R20 ;  /* 0x000000080d0f7c24 */ /* 0x000fe2000f8e0214 */
[----:B------:R-:W-:-:S03]  /*1370*/  ISETP.GE.OR P4, PT, R20, UR8, P0 ;  /* 0x0000000814007c0c */ /* 0x000fc60008786670 */
[----:B-1----:R-:W-:-:S10]  /*1380*/  IMAD.WIDE R6, R15, 0x4, R6 ;  /* 0x000000040f067825 */ /* 0x002fd400078e0206 */
[----:B------:R-:W2:Y:S01]  /*1390*/  @!P4 LDG.E R8, desc[UR6][R6.64] ;  /* 0x000000060608c981 */ /* 0x000ea2000c1e1900 */
[C---:B------:R-:W-:Y:S01]  /*13a0*/  VIADD R14, R20.reuse, 0x1 ;  /* 0x00000001140e7836 */ /* 0x040fe20000000000 */
[----:B------:R-:W-:-:S04]  /*13b0*/  IADD3 R15, PT, PT, R20, 0x2, RZ ;  /* 0x00000002140f7810 */ /* 0x000fc80007ffe0ff */
[----:B------:R-:W-:Y:S01]  /*13c0*/  ISETP.GE.OR P6, PT, R14, UR8, P0 ;  /* 0x000000080e007c0c */ /* 0x000fe200087c6670 */
[----:B------:R-:W-:Y:S01]  /*13d0*/  VIADD R14, R20, 0x3 ;  /* 0x00000003140e7836 */ /* 0x000fe20000000000 */
[----:B------:R-:W-:Y:S02]  /*13e0*/  ISETP.GE.OR P5, PT, R15, UR8, P0 ;  /* 0x000000080f007c0c */ /* 0x000fe400087a6670 */
[----:B--2---:R-:W-:Y:S02]  /*13f0*/  @!P4 FMNMX R5, R5, R8, !PT ;  /* 0x000000080505c209 */ /* 0x004fe40007800000 */
[----:B------:R-:W-:-:S07]  /*1400*/  ISETP.GE.OR P4, PT, R14, UR8, P0 ;  /* 0x000000080e007c0c */ /* 0x000fce0008786670 */
[----:B------:R-:W2:Y:S04]  /*1410*/  @!P6 LDG.E R8, desc[UR6][R6.64+0x4] ;  /* 0x000004060608e981 */ /* 0x000ea8000c1e1900 */
[----:B------:R-:W3:Y:S04]  /*1420*/  @!P5 LDG.E R14, desc[UR6][R6.64+0x8] ;  /* 0x00000806060ed981 */ /* 0x000ee8000c1e1900 */
[----:B------:R-:W4:Y:S01]  /*1430*/  @!P4 LDG.E R18, desc[UR6][R6.64+0xc] ;  /* 0x00000c060612c981 */ /* 0x000f22000c1e1900 */
[C---:B------:R-:W-:Y:S01]  /*1440*/  VIADD R15, R20.reuse, 0x4 ;  /* 0x00000004140f7836 */ /* 0x040fe20000000000 */
[----:B--2---:R-:W-:Y:S01]  /*1450*/  @!P6 FMNMX R5, R5, R8, !PT ;  /* 0x000000080505e209 */ /* 0x004fe20007800000 */
[----:B------:R-:W-:-:S03]  /*1460*/  VIADD R8, R20, 0x5 ;  /* 0x0000000514087836 */ /* 0x000fc60000000000 */
[----:B------:R-:W-:Y:S02]  /*1470*/  ISETP.GE.OR P6, PT, R15, UR8, P0 ;  /* 0x000000080f007c0c */ /* 0x000fe400087c6670 */
[----:B---3--:R-:W-:Y:S01]  /*1480*/  @!P5 FMNMX R5, R5, R14, !PT ;  /* 0x0000000e0505d209 */ /* 0x008fe20007800000 */
[----:B------:R-:W-:Y:S01]  /*1490*/  VIADD R14, R20, 0x6 ;  /* 0x00000006140e7836 */ /* 0x000fe20000000000 */
[----:B------:R-:W-:Y:S01]  /*14a0*/  ISETP.GE.OR P5, PT, R8, UR8, P0 ;  /* 0x0000000808007c0c */ /* 0x000fe200087a6670 */
[----:B------:R-:W-:Y:S01]  /*14b0*/  VIADD R8, R20, 0x7 ;  /* 0x0000000714087836 */ /* 0x000fe20000000000 */
[----:B----4-:R-:W-:Y:S02]  /*14c0*/  @!P4 FMNMX R5, R5, R18, !PT ;  /* 0x000000120505c209 */ /* 0x010fe40007800000 */
[----:B------:R-:W-:Y:S02]  /*14d0*/  ISETP.GE.OR P4, PT, R14, UR8, P0 ;  /* 0x000000080e007c0c */ /* 0x000fe40008786670 */
[----:B------:R-:W-:-:S03]  /*14e0*/  ISETP.GE.OR P0, PT, R8, UR8, P0 ;  /* 0x0000000808007c0c */ /* 0x000fc60008706670 */
[----:B------:R-:W2:Y:S04]  /*14f0*/  @!P6 LDG.E R8, desc[UR6][R6.64+0x10] ;  /* 0x000010060608e981 */ /* 0x000ea8000c1e1900 */
[----:B------:R-:W3:Y:S04]  /*1500*/  @!P5 LDG.E R14, desc[UR6][R6.64+0x14] ;  /* 0x00001406060ed981 */ /* 0x000ee8000c1e1900 */
[----:B------:R-:W4:Y:S04]  /*1510*/  @!P4 LDG.E R18, desc[UR6][R6.64+0x18] ;  /* 0x000018060612c981 */ /* 0x000f28000c1e1900 */
[----:B------:R-:W5:Y:S01]  /*1520*/  @!P0 LDG.E R20, desc[UR6][R6.64+0x1c] ;  /* 0x00001c0606148981 */ /* 0x000f62000c1e1900 */
[----:B------:R-:W-:Y:S01]  /*1530*/  VIADD R9, R9, 0x8 ;  /* 0x0000000809097836 */ /* 0x000fe20000000000 */
[----:B--2---:R-:W-:-:S04]  /*1540*/  @!P6 FMNMX R5, R5, R8, !PT ;  /* 0x000000080505e209 */ /* 0x004fc80007800000 */
[----:B---3--:R-:W-:-:S04]  /*1550*/  @!P5 FMNMX R5, R5, R14, !PT ;  /* 0x0000000e0505d209 */ /* 0x008fc80007800000 */
[----:B----4-:R-:W-:-:S04]  /*1560*/  @!P4 FMNMX R5, R5, R18, !PT ;  /* 0x000000120505c209 */ /* 0x010fc80007800000 */
[----:B-----5:R-:W-:-:S07]  /*1570*/  @!P0 FMNMX R5, R5, R20, !PT ;  /* 0x0000001405058209 */ /* 0x020fce0007800000 */
.L_x_7:
        /* <DEDUP_REMOVED lines=8> */
[C---:B------:R-:W-:Y:S02]  /*1600*/  VIADD R14, R8.reuse, 0x1 ;  /* 0x00000001080e7836 */ /* 0x040fe40000000000 */
[C---:B------:R-:W-:Y:S01]  /*1610*/  VIADD R18, R8.reuse, 0x2 ;  /* 0x0000000208127836 */ /* 0x040fe20000000000 */
[----:B------:R-:W-:Y:S01]  /*1620*/  ISETP.GE.OR P4, PT, R8, UR8, P0 ;  /* 0x0000000808007c0c */ /* 0x000fe20008786670 */
[----:B------:R-:W-:Y:S01]  /*1630*/  IMAD R15, R13, UR8, R8 ;  /* 0x000000080d0f7c24 */ /* 0x000fe2000f8e0208 */
[----:B------:R-:W-:Y:S01]  /*1640*/  ISETP.GE.OR P5, PT, R14, UR8, P0 ;  /* 0x000000080e007c0c */ /* 0x000fe200087a6670 */
[----:B------:R-:W-:Y:S01]  /*1650*/  VIADD R8, R8, 0x3 ;  /* 0x0000000308087836 */ /* 0x000fe20000000000 */
[----:B------:R-:W-:Y:S01]  /*1660*/  ISETP.GE.OR P6, PT, R18, UR8, P0 ;  /* 0x0000000812007c0c */ /* 0x000fe200087c6670 */
[----:B-1----:R-:W-:-:S03]  /*1670*/  IMAD.WIDE R6, R15, 0x4, R6 ;  /* 0x000000040f067825 */ /* 0x002fc600078e0206 */
[----:B------:R-:W-:-:S05]  /*1680*/  ISETP.GE.OR P0, PT, R8, UR8, P0 ;  /* 0x0000000808007c0c */ /* 0x000fca0008706670 */
        /* <DEDUP_REMOVED lines=9> */
.L_x_8:
[----:B------:R-:W-:Y:S05]  /*1720*/  @!P3 BRA `(.L_x_6) ;  /* 0x000000000060b947 */ /* 0x000fea0003800000 */
[----:B------:R-:W0:Y:S01]  /*1730*/  LDCU UR5, c[0x0][0x3a8] ;  /* 0x00007500ff0577ac */ /* 0x000e220008000800 */
[----:B------:R-:W1:Y:S01]  /*1740*/  LDC.64 R6, c[0x0][0x380] ;  /* 0x0000e000ff067b82 */ /* 0x000e620000000a00 */
[----:B------:R-:W-:Y:S01]  /*1750*/  BSSY.RECONVERGENT B0, `(.L_x_9) ;  /* 0x000000b000007945 */ /* 0x000fe20003800200 */
[----:B------:R-:W-:Y:S01]  /*1760*/  ISETP.NE.AND P4, PT, R4, 0x1, PT ;  /* 0x000000010400780c */ /* 0x000fe20003f85270 */
[----:B------:R-:W2:Y:S01]  /*1770*/  LDCU.64 UR8, c[0x0][0x390] ;  /* 0x00007200ff0877ac */ /* 0x000ea20008000a00 */
[----:B0-----:R-:W-:Y:S01]  /*1780*/  IMAD R14, R10, UR5, R9 ;  /* 0x000000050a0e7c24 */ /* 0x001fe2000f8e0209 */
[----:B--2---:R-:W-:-:S03]  /*1790*/  ISETP.GE.AND P0, PT, R12, UR9, PT ;  /* 0x000000090c007c0c */ /* 0x004fc6000bf06270 */
[----:B------:R-:W-:Y:S01]  /*17a0*/  IMAD R13, R13, UR8, R14 ;  /* 0x000000080d0d7c24 */ /* 0x000fe2000f8e020e */
[----:B------:R-:W-:-:S03]  /*17b0*/  ISETP.GE.OR P3, PT, R14, UR8, P0 ;  /* 0x000000080e007c0c */ /* 0x000fc60008766670 */
[----:B-1----:R-:W-:-:S10]  /*17c0*/  IMAD.WIDE R6, R13, 0x4, R6 ;  /* 0x000000040d067825 */ /* 0x002fd400078e0206 */
[----:B------:R-:W-:Y:S05]  /*17d0*/  @P3 BRA `(.L_x_10) ;  /* 0x0000000000083947 */ /* 0x000fea0003800000 */
[----:B------:R-:W2:Y:S02]  /*17e0*/  LDG.E R8, desc[UR6][R6.64] ;  /* 0x0000000606087981 */ /* 0x000ea4000c1e1900 */
[----:B--2---:R-:W-:-:S07]  /*17f0*/  FMNMX R5, R5, R8, !PT ;  /* 0x0000000805057209 */ /* 0x004fce0007800000 */
.L_x_10:
[----:B------:R-:W-:Y:S05]  /*1800*/  BSYNC.RECONVERGENT B0 ;  /* 0x0000000000007941 */ /* 0x000fea0003800200 */
.L_x_9:
[----:B------:R-:W-:Y:S05]  /*1810*/  @!P4 BRA `(.L_x_6) ;  /* 0x000000000024c947 */ /* 0x000fea0003800000 */
[C---:B------:R-:W-:Y:S02]  /*1820*/  VIADD R9, R14.reuse, 0x1 ;  /* 0x000000010e097836 */ /* 0x040fe40000000000 */
[----:B------:R-:W-:-:S03]  /*1830*/  VIADD R8, R14, 0x2 ;  /* 0x000000020e087836 */ /* 0x000fc60000000000 */
[----:B------:R-:W-:Y:S02]  /*1840*/  ISETP.GE.OR P3, PT, R9, UR8, P0 ;  /* 0x0000000809007c0c */ /* 0x000fe40008766670 */
[----:B------:R-:W-:-:S04]  /*1850*/  ISETP.GE.OR P0, PT, R8, UR8, P0 ;  /* 0x0000000808007c0c */ /* 0x000fc80008706670 */
[----:B------:R-:W-:-:S07]  /*1860*/  ISETP.EQ.OR P0, PT, R4, 0x2, P0 ;  /* 0x000000020400780c */ /* 0x000fce0000702670 */
[----:B------:R-:W2:Y:S06]  /*1870*/  @!P3 LDG.E R8, desc[UR6][R6.64+0x4] ;  /* 0x000004060608b981 */ /* 0x000eac000c1e1900 */
[----:B------:R-:W3:Y:S01]  /*1880*/  @!P0 LDG.E R12, desc[UR6][R6.64+0x8] ;  /* 0x00000806060c8981 */ /* 0x000ee2000c1e1900 */
[----:B--2---:R-:W-:-:S04]  /*1890*/  @!P3 FMNMX R5, R5, R8, !PT ;  /* 0x000000080505b209 */ /* 0x004fc80007800000 */
[----:B---3--:R-:W-:-:S07]  /*18a0*/  @!P0 FMNMX R5, R5, R12, !PT ;  /* 0x0000000c05058209 */ /* 0x008fce0007800000 */
.L_x_6:
[----:B------:R-:W-:Y:S05]  /*18b0*/  BRA.U UP1, `(.L_x_11) ;  /* 0xfffffff501307547 */ /* 0x000fea000b83ffff */
.L_x_3:
[----:B------:R-:W0:Y:S02]  /*18c0*/  LDC.64 R2, c[0x0][0x388] ;  /* 0x0000e200ff027b82 */ /* 0x000e240000000a00 */
[----:B0-----:R-:W-:-:S05]  /*18d0*/  IMAD.WIDE R2, R0, 0x4, R2 ;  /* 0x0000000400027825 */ /* 0x001fca00078e0202 */
[----:B------:R-:W-:Y:S01]  /*18e0*/  STG.E desc[UR6][R2.64], R5 ;  /* 0x0000000502007986 */ /* 0x000fe2000c101906 */
[----:B------:R-:W-:Y:S05]  /*18f0*/  EXIT ;  /* 0x000000000000794d */ /* 0x000fea0003800000 */
.L_x_12:
        /* <DEDUP_REMOVED lines=16> */
.L_x_25:


//--------------------- .text._Z7addBiasPfS_i     --------------------------
	.section	.text._Z7addBiasPfS_i,"ax",@progbits
	.align	128
        .global         _Z7addBiasPfS_i
        .type           _Z7addBiasPfS_i,@function
        .size           _Z7addBiasPfS_i,(.L_x_26 - _Z7addBiasPfS_i)
        .other          _Z7addBiasPfS_i,@"STO_CUDA_ENTRY STV_DEFAULT"
_Z7addBiasPfS_i:
.text._Z7addBiasPfS_i:
[----:B------:R-:W-:Y:S01]  /*0000*/  LDC R1, c[0x0][0x37c] ;  /* 0x0000df00ff017b82 */ /* 0x000fe20000000800 */
[----:B------:R-:W0:Y:S07]  /*0010*/  S2R R0, SR_TID.X ;  /* 0x0000000000007919 */ /* 0x000e2e0000002100 */
[----:B------:R-:W0:Y:S01]  /*0020*/  S2UR UR4, SR_CTAID.X ;  /* 0x00000000000479c3 */ /* 0x000e220000002500 */
[----:B------:R-:W1:Y:S07]  /*0030*/  LDCU UR5, c[0x0][0x390] ;  /* 0x00007200ff0577ac */ /* 0x000e6e0008000800 */
[----:B------:R-:W0:Y:S02]  /*0040*/  LDC R7, c[0x0][0x360] ;  /* 0x0000d800ff077b82 */ /* 0x000e240000000800 */
[----:B0-----:R-:W-:-:S05]  /*0050*/  IMAD R7, R7, UR4, R0 ;  /* 0x0000000407077c24 */ /* 0x001fca000f8e0200 */
[----:B-1----:R-:W-:-:S13]  /*0060*/  ISETP.GE.AND P0, PT, R7, UR5, PT ;  /* 0x0000000507007c0c */ /* 0x002fda000bf06270 */
[----:B------:R-:W-:Y:S05]  /*0070*/  @P0 EXIT ;  /* 0x000000000000094d */ /* 0x000fea0003800000 */
[----:B------:R-:W0:Y:S01]  /*0080*/  LDC.64 R2, c[0x0][0x388] ;  /* 0x0000e200ff027b82 */ /* 0x000e220000000a00 */
[----:B------:R-:W1:Y:S07]  /*0090*/  LDCU.64 UR4, c[0x0][0x358] ;  /* 0x00006b00ff0477ac */ /* 0x000e6e0008000a00 */
[----:B------:R-:W2:Y:S01]  /*00a0*/  LDC.64 R4, c[0x0][0x380] ;  /* 0x0000e000ff047b82 */ /* 0x000ea20000000a00 */
[----:B0-----:R-:W-:-:S06]  /*00b0*/  IMAD.WIDE R2, R7, 0x4, R2 ;  /* 0x0000000407027825 */ /* 0x001fcc00078e0202 */
[----:B-1----:R-:W3:Y:S01]  /*00c0*/  LDG.E R2, desc[UR4][R2.64] ;  /* 0x0000000402027981 */ /* 0x002ee2000c1e1900 */
[----:B--2---:R-:W-:-:S05]  /*00d0*/  IMAD.WIDE R4, R7, 0x4, R4 ;  /* 0x0000000407047825 */ /* 0x004fca00078e0204 */
[----:B------:R-:W3:Y:S02]  /*00e0*/  LDG.E R7, desc[UR4][R4.64] ;  /* 0x0000000404077981 */ /* 0x000ee4000c1e1900 */
[----:B---3--:R-:W-:-:S05]  /*00f0*/  FADD R7, R2, R7 ;  /* 0x0000000702077221 */ /* 0x008fca0000000000 */
[----:B------:R-:W-:Y:S01]  /*0100*/  STG.E desc[UR4][R4.64], R7 ;  /* 0x0000000704007986 */ /* 0x000fe2000c101904 */
[----:B------:R-:W-:Y:S05]  /*0110*/  EXIT ;  /* 0x000000000000794d */ /* 0x000fea0003800000 */
.L_x_13:
        /* <DEDUP_REMOVED lines=14> */
.L_x_26:


//--------------------- .text._Z13convolution2dPfS_S_iiiiiiiiiii --------------------------
	.section	.text._Z13convolution2dPfS_S_iiiiiiiiiii,"ax",@progbits
	.align	128
        .global         _Z13convolution2dPfS_S_iiiiiiiiiii
        .type           _Z13convolution2dPfS_S_iiiiiiiiiii,@function
        .size           _Z13convolution2dPfS_S_iiiiiiiiiii,(.L_x_27 - _Z13convolution2dPfS_S_iiiiiiiiiii)
        .other          _Z13convolution2dPfS_S_iiiiiiiiiii,@"STO_CUDA_ENTRY STV_DEFAULT"
_Z13convolution2dPfS_S_iiiiiiiiiii:
.text._Z13convolution2dPfS_S_iiiiiiiiiii:
[----:B------:R-:W-:Y:S01]  /*0000*/  LDC R1, c[0x0][0x37c] ;  /* 0x0000df00ff017b82 */ /* 0x000fe20000000800 */
[----:B------:R-:W0:Y:S07]  /*0010*/  S2R R0, SR_TID.Y ;  /* 0x0000000000007919 */ /* 0x000e2e0000002200 */
[----:B------:R-:W1:Y:S01]  /*0020*/  LDC R2, c[0x0][0x360] ;  /* 0x0000d800ff027b82 */ /* 0x000e620000000800 */
[----:B------:R-:W2:Y:S01]  /*0030*/  LDCU UR6, c[0x0][0x3ac] ;  /* 0x00007580ff0677ac */ /* 0x000ea20008000800 */
[----:B------:R-:W1:Y:S06]  /*0040*/  S2R R3, SR_TID.X ;  /* 0x0000000000037919 */ /* 0x000e6c0000002100 */
[----:B------:R-:W0:Y:S08]  /*0050*/  S2UR UR5, SR_CTAID.Y ;  /* 0x00000000000579c3 */ /* 0x000e300000002600 */
[----:B------:R-:W0:Y:S08]  /*0060*/  LDC R5, c[0x0][0x364] ;  /* 0x0000d900ff057b82 */ /* 0x000e300000000800 */
[----:B------:R-:W1:Y:S08]  /*0070*/  S2UR UR4, SR_CTAID.X ;  /* 0x00000000000479c3 */ /* 0x000e700000002500 */
[----:B------:R-:W3:Y:S08]  /*0080*/  LDC R4, c[0x0][0x3b0] ;  /* 0x0000ec00ff047b82 */ /* 0x000ef00000000800 */
[----:B------:R-:W4:Y:S01]  /*0090*/  S2UR UR9, SR_CTAID.Z ;  /* 0x00000000000979c3 */ /* 0x000f220000002700 */
[----:B0-----:R-:W-:-:S07]  /*00a0*/  IMAD R5, R5, UR5, R0 ;  /* 0x0000000505057c24 */ /* 0x001fce000f8e0200 */
[----:B------:R-:W4:Y:S01]  /*00b0*/  LDC R6, c[0x0][0x3a0] ;  /* 0x0000e800ff067b82 */ /* 0x000f220000000800 */
[----:B-1----:R-:W-:Y:S01]  /*00c0*/  IMAD R2, R2, UR4, R3 ;  /* 0x0000000402027c24 */ /* 0x002fe2000f8e0203 */
[----:B---3--:R-:W-:-:S04]  /*00d0*/  ISETP.GE.AND P0, PT, R5, R4, PT ;  /* 0x000000040500720c */ /* 0x008fc80003f06270 */
[----:B--2---:R-:W-:-:S04]  /*00e0*/  ISETP.GE.OR P0, PT, R2, UR6, P0 ;  /* 0x0000000602007c0c */ /* 0x004fc80008706670 */
[----:B----4-:R-:W-:-:S13]  /*00f0*/  ISETP.LE.OR P0, PT, R6, UR9, P0 ;  /* 0x0000000906007c0c */ /* 0x010fda0008703670 */
[----:B------:R-:W-:Y:S05]  /*0100*/  @P0 EXIT ;  /* 0x000000000000094d */ /* 0x000fea0003800000 */
[----:B------:R-:W0:Y:S01]  /*0110*/  LDCU UR4, c[0x0][0x3a8] ;  /* 0x00007500ff0477ac */ /* 0x000e220008000800 */
[----:B------:R-:W-:Y:S02]  /*0120*/  IMAD R3, R4, UR9, R5 ;  /* 0x0000000904037c24 */ /* 0x000fe4000f8e0205 */
[----:B------:R-:W-:Y:S01]  /*0130*/  IMAD.MOV.U32 R0, RZ, RZ, RZ ;  /* 0x000000ffff007224 */ /* 0x000fe200078e00ff */
[----:B------:R-:W1:Y:S01]  /*0140*/  LDCU.64 UR10, c[0x0][0x358] ;  /* 0x00006b00ff0a77ac */ /* 0x000e620008000a00 */
[----:B0-----:R-:W-:-:S09]  /*0150*/  UISETP.GE.AND UP0, UPT, UR4, 0x1, UPT ;  /* 0x000000010400788c */ /* 0x001fd2000bf06270 */
[----:B-1----:R-:W-:Y:S05]  /*0160*/  BRA.U !UP0, `(.L_x_14) ;  /* 0x0000000908dc7547 */ /* 0x002fea000b800000 */
[----:B------:R-:W0:Y:S01]  /*0170*/  LDCU UR5, c[0x0][0x3a4] ;  /* 0x00007480ff0577ac */ /* 0x000e220008000800 */
[----:B------:R-:W1:Y:S01]  /*0180*/  LDC.64 R6, c[0x0][0x3b8] ;  /* 0x0000ee00ff067b82 */ /* 0x000e620000000a00 */
[----:B------:R-:W1:Y:S01]  /*0190*/  LDCU UR4, c[0x0][0x3c0] ;  /* 0x00007800ff0477ac */ /* 0x000e620008000800 */
[----:B------:R-:W2:Y:S01]  /*01a0*/  LDCU UR6, c[0x0][0x3b4] ;  /* 0x00007680ff0677ac */ /* 0x000ea20008000800 */
[----:B0-----:R-:W-:Y:S01]  /*01b0*/  UISETP.GE.AND UP0, UPT, UR5, 0x1, UPT ;  /* 0x000000010500788c */ /* 0x001fe2000bf06270 */
[----:B-1----:R-:W-:Y:S02]  /*01c0*/  IMAD R4, R5, UR4, -R6 ;  /* 0x0000000405047c24 */ /* 0x002fe4000f8e0a06 */
[----:B--2---:R-:W-:-:S06]  /*01d0*/  IMAD R5, R2, R7, -UR6 ;  /* 0x8000000602057e24 */ /* 0x004fcc000f8e0207 */
[----:B------:R-:W-:Y:S05]  /*01e0*/  BRA.U !UP0, `(.L_x_14) ;  /* 0x0000000908bc7547 */ /* 0x000fea000b800000 */
[----:B------:R-:W-:Y:S01]  /*01f0*/  IMAD.MOV.U32 R0, RZ, RZ, RZ ;  /* 0x000000ffff007224 */ /* 0x000fe200078e00ff */
[----:B------:R-:W-:Y:S02]  /*0200*/  ULOP3.LUT UR6, UR5, 0x7, URZ, 0xc0, !UPT ;  /* 0x0000000705067892 */ /* 0x000fe4000f8ec0ff */
[----:B------:R-:W-:Y:S02]  /*0210*/  ULOP3.LUT UR7, UR5, 0x3, URZ, 0xc0, !UPT ;  /* 0x0000000305077892 */ /* 0x000fe4000f8ec0ff */
[----:B------:R-:W-:Y:S01]  /*0220*/  ULOP3.LUT UR5, UR5, 0x7ffffff8, URZ, 0xc0, !UPT ;  /* 0x7ffffff805057892 */ /* 0x000fe2000f8ec0ff */
[----:B------:R-:W-:-:S11]  /*0230*/  UMOV UR4, URZ ;  /* 0x000000ff00047c82 */ /* 0x000fd60008000000 */
.L_x_21:
[----:B------:R-:W0:Y:S01]  /*0240*/  LDCU UR13, c[0x0][0x3a4] ;  /* 0x00007480ff0d77ac */ /* 0x000e220008000800 */
[----:B------:R-:W1:Y:S01]  /*0250*/  LDC R8, c[0x0][0x39c] ;  /* 0x0000e700ff087b82 */ /* 0x000e620000000800 */
[----:B------:R-:W-:Y:S01]  /*0260*/  VIADD R7, R4, UR4 ;  /* 0x0000000404077c36 */ /* 0x000fe20008000000 */
[----:B------:R-:W2:Y:S01]  /*0270*/  LDCU UR8, c[0x0][0x3a8] ;  /* 0x00007500ff0877ac */ /* 0x000ea20008000800 */
[----:B0-----:R-:W-:-:S04]  /*0280*/  MOV R6, UR13 ;  /* 0x0000000d00067c02 */ /* 0x001fc80008000f00 */
[----:B------:R-:W-:Y:S01]  /*0290*/  ISETP.GE.U32.AND P1, PT, R6, 0x8, PT ;  /* 0x000000080600780c */ /* 0x000fe20003f26070 */
[----:B--2---:R-:W-:Y:S02]  /*02a0*/  UIMAD UR12, UR9, UR8, UR4 ;  /* 0x00000008090c72a4 */ /* 0x004fe4000f8e0204 */
[----:B------:R-:W-:Y:S01]  /*02b0*/  UIADD3 UR4, UPT, UPT, UR4, 0x1, URZ ;  /* 0x0000000104047890 */ /* 0x000fe2000fffe0ff */
[----:B-1----:R-:W-:-:S03]  /*02c0*/  ISETP.GE.AND P0, PT, R7, R8, PT ;  /* 0x000000080700720c */ /* 0x002fc60003f06270 */
[----:B------:R-:W-:Y:S01]  /*02d0*/  UISETP.NE.AND UP0, UPT, UR4, UR8, UPT ;  /* 0x000000080400728c */ /* 0x000fe2000bf05270 */
[----:B------:R-:W-:Y:S01]  /*02e0*/  ISETP.GT.AND P0, PT, R7, -0x1, !P0 ;  /* 0xffffffff0700780c */ /* 0x000fe20004704270 */
[----:B------:R-:W-:Y:S02]  /*02f0*/  IMAD R7, R8, UR9, R7 ;  /* 0x0000000908077c24 */ /* 0x000fe4000f8e0207 */
[----:B------:R-:W-:Y:S02]  /*0300*/  IMAD.MOV.U32 R8, RZ, RZ, RZ ;  /* 0x000000ffff087224 */ /* 0x000fe400078e00ff */
[----:B------:R-:W-:Y:S08]  /*0310*/  @!P1 BRA `(.L_x_15) ;  /* 0x0000000400149947 */ /* 0x000ff00003800000 */
[----:B------:R-:W-:Y:S01]  /*0320*/  IMAD.MOV.U32 R12, RZ, RZ, RZ ;  /* 0x000000ffff0c7224 */ /* 0x000fe200078e00ff */
[----:B------:R-:W0:Y:S06]  /*0330*/  LDCU UR8, c[0x0][0x398] ;  /* 0x00007300ff0877ac */ /* 0x000e2c0008000800 */
.L_x_16:
[----:B------:R-:W1:Y:S01]  /*0340*/  LDC R6, c[0x0][0x3a4] ;  /* 0x0000e900ff067b82 */ /* 0x000e620000000800 */
[----:B------:R-:W-:-:S05]  /*0350*/  IMAD.IADD R20, R5, 0x1, R12 ;  /* 0x0000000105147824 */ /* 0x000fca00078e020c */
[C---:B0-----:R-:W-:Y:S02]  /*0360*/  ISETP.GE.AND P3, PT, R20.reuse, UR8, PT ;  /* 0x0000000814007c0c */ /* 0x041fe4000bf66270 */
[----:B------:R-:W0:Y:S01]  /*0370*/  LDC.64 R8, c[0x0][0x380] ;  /* 0x0000e000ff087b82 */ /* 0x000e220000000a00 */
[C---:B------:R-:W-:Y:S02]  /*0380*/  IADD3 R13, PT, PT, R20.reuse, 0x1, RZ ;  /* 0x00000001140d7810 */ /* 0x040fe40007ffe0ff */
[----:B------:R-:W-:Y:S02]  /*0390*/  ISETP.GT.AND P3, PT, R20, -0x1, !P3 ;  /* 0xffffffff1400780c */ /* 0x000fe40005f64270 */
[C---:B------:R-:W-:Y:S02]  /*03a0*/  ISETP.GE.AND P1, PT, R13.reuse, UR8, PT ;  /* 0x000000080d007c0c */ /* 0x040fe4000bf26270 */
[----:B------:R-:W-:Y:S01]  /*03b0*/  PLOP3.LUT P3, PT, P3, P0, PT, 0x80, 0x8 ;  /* 0x000000000008781c */ /* 0x000fe20001f61070 */
[----:B------:R-:W2:Y:S01]  /*03c0*/  LDC.64 R10, c[0x0][0x388] ;  /* 0x0000e200ff0a7b82 */ /* 0x000ea20000000a00 */
[----:B------:R-:W-:Y:S01]  /*03d0*/  ISETP.GT.AND P1, PT, R13, -0x1, !P1 ;  /* 0xffffffff0d00780c */ /* 0x000fe20004f24270 */
[----:B------:R-:W-:-:S03]  /*03e0*/  IMAD R13, R7, UR8, R20 ;  /* 0x00000008070d7c24 */ /* 0x000fc6000f8e0214 */
[----:B------:R-:W-:Y:S01]  /*03f0*/  PLOP3.LUT P1, PT, P1, P0, PT, 0x80, 0x8 ;  /* 0x000000000008781c */ /* 0x000fe20000f21070 */
[----:B-1----:R-:W-:Y:S02]  /*0400*/  IMAD R15, R6, UR12, R12 ;  /* 0x0000000c060f7c24 */ /* 0x002fe4000f8e020c */
[----:B0-----:R-:W-:-:S05]  /*0410*/  IMAD.WIDE R8, R13, 0x4, R8 ;  /* 0x000000040d087825 */ /* 0x001fca00078e0208 */
[----:B------:R-:W3:Y:S01]  /*0420*/  @P3 LDG.E R13, desc[UR10][R8.64] ;  /* 0x0000000a080d3981 */ /* 0x000ee2000c1e1900 */
[----:B--2---:R-:W-:-:S04]  /*0430*/  IMAD.WIDE R10, R15, 0x4, R10 ;  /* 0x000000040f0a7825 */ /* 0x004fc800078e020a */
[----:B------:R-:W2:Y:S04]  /*0440*/  @P1 LDG.E R15, desc[UR10][R8.64+0x4] ;  /* 0x0000040a080f1981 */ /* 0x000ea8000c1e1900 */
[----:B------:R-:W3:Y:S04]  /*0450*/  @P3 LDG.E R14, desc[UR10][R10.64] ;  /* 0x0000000a0a0e3981 */ /* 0x000ee8000c1e1900 */
[----:B------:R-:W2:Y:S01]  /*0460*/  @P1 LDG.E R16, desc[UR10][R10.64+0x4] ;  /* 0x0000040a0a101981 */ /* 0x000ea2000c1e1900 */
[C---:B------:R-:W-:Y:S02]  /*0470*/  VIADD R17, R20.reuse, 0x2 ;  /* 0x0000000214117836 */ /* 0x040fe40000000000 */
[----:B------:R-:W-:-:S03]  /*0480*/  VIADD R18, R20, 0x3 ;  /* 0x0000000314127836 */ /* 0x000fc60000000000 */
[C---:B------:R-:W-:Y:S01]  /*0490*/  ISETP.GE.AND P2, PT, R17.reuse, UR8, PT ;  /* 0x0000000811007c0c */ /* 0x040fe2000bf46270 */
[----:B------:R-:W-:Y:S01]  /*04a0*/  VIADD R19, R20, 0x4 ;  /* 0x0000000414137836 */ /* 0x000fe20000000000 */
[----:B------:R-:W-:Y:S02]  /*04b0*/  ISETP.GE.AND P6, PT, R18, UR8, PT ;  /* 0x0000000812007c0c */ /* 0x000fe4000bfc6270 */
[----:B------:R-:W-:Y:S02]  /*04c0*/  ISETP.GT.AND P2, PT, R17, -0x1, !P2 ;  /* 0xffffffff1100780c */ /* 0x000fe40005744270 */
[----:B------:R-:W-:Y:S02]  /*04d0*/  IADD3 R17, PT, PT, R20, 0x5, RZ ;  /* 0x0000000514117810 */ /* 0x000fe40007ffe0ff */
[----:B------:R-:W-:Y:S02]  /*04e0*/  ISETP.GE.AND P5, PT, R19, UR8, PT ;  /* 0x0000000813007c0c */ /* 0x000fe4000bfa6270 */
[----:B------:R-:W-:-:S02]  /*04f0*/  ISETP.GT.AND P6, PT, R18, -0x1, !P6 ;  /* 0xffffffff1200780c */ /* 0x000fc400077c4270 */
[----:B------:R-:W-:Y:S01]  /*0500*/  PLOP3.LUT P2, PT, P2, P0, PT, 0x80, 0x8 ;  /* 0x000000000008781c */ /* 0x000fe20001741070 */
[C---:B------:R-:W-:Y:S01]  /*0510*/  VIADD R18, R20.reuse, 0x6 ;  /* 0x0000000614127836 */ /* 0x040fe20000000000 */
[----:B------:R-:W-:Y:S02]  /*0520*/  ISETP.GE.AND P4, PT, R17, UR8, PT ;  /* 0x0000000811007c0c */ /* 0x000fe4000bf86270 */
[----:B------:R-:W-:Y:S02]  /*0530*/  ISETP.GT.AND P5, PT, R19, -0x1, !P5 ;  /* 0xffffffff1300780c */ /* 0x000fe40006fa4270 */
[----:B------:R-:W-:Y:S01]  /*0540*/  ISETP.GT.AND P4, PT, R17, -0x1, !P4 ;  /* 0xffffffff1100780c */ /* 0x000fe20006784270 */
[----:B------:R-:W-:Y:S01]  /*0550*/  VIADD R17, R20, 0x7 ;  /* 0x0000000714117836 */ /* 0x000fe20000000000 */
[----:B------:R-:W-:Y:S02]  /*0560*/  PLOP3.LUT P5, PT, P5, P0, PT, 0x80, 0x8 ;  /* 0x000000000008781c */ /* 0x000fe40002fa1070 */
[----:B------:R-:W-:-:S13]  /*0570*/  PLOP3.LUT P4, PT, P4, P0, PT, 0x80, 0x8 ;  /* 0x000000000008781c */ /* 0x000fda0002781070 */
[----:B------:R-:W4:Y:S04]  /*0580*/  @P4 LDG.E R19, desc[UR10][R8.64+0x14] ;  /* 0x0000140a08134981 */ /* 0x000f28000c1e1900 */
[----:B------:R-:W4:Y:S01]  /*0590*/  @P4 LDG.E R20, desc[UR10][R10.64+0x14] ;  /* 0x0000140a0a144981 */ /* 0x000f22000c1e1900 */
[----:B---3--:R-:W-:Y:S01]  /*05a0*/  @P3 FFMA R0, R13, R14, R0 ;  /* 0x0000000e0d003223 */ /* 0x008fe20000000000 */
[----:B------:R-:W-:Y:S02]  /*05b0*/  PLOP3.LUT P3, PT, P6, P0, PT, 0x80, 0x8 ;  /* 0x000000000008781c */ /* 0x000fe40003761070 */
[----:B------:R-:W3:Y:S01]  /*05c0*/  @P2 LDG.E R13, desc[UR10][R8.64+0x8] ;  /* 0x0000080a080d2981 */ /* 0x000ee2000c1e1900 */
[C---:B------:R-:W-:Y:S01]  /*05d0*/  ISETP.GE.AND P6, PT, R18.reuse, UR8, PT ;  /* 0x0000000812007c0c */ /* 0x040fe2000bfc6270 */
[----:B--2---:R-:W-:Y:S01]  /*05e0*/  @P1 FFMA R0, R15, R16, R0 ;  /* 0x000000100f001223 */ /* 0x004fe20000000000 */
[----:B------:R-:W-:Y:S01]  /*05f0*/  ISETP.GE.AND P1, PT, R17, UR8, PT ;  /* 0x0000000811007c0c */ /* 0x000fe2000bf26270 */
[----:B------:R-:W3:Y:S01]  /*0600*/  @P2 LDG.E R14, desc[UR10][R10.64+0x8] ;  /* 0x0000080a0a0e2981 */ /* 0x000ee2000c1e1900 */
[----:B------:R-:W-:-:S02]  /*0610*/  ISETP.GT.AND P6, PT, R18, -0x1, !P6 ;  /* 0xffffffff1200780c */ /* 0x000fc400077c4270 */
[----:B------:R-:W-:Y:S01]  /*0620*/  ISETP.GT.AND P1, PT, R17, -0x1, !P1 ;  /* 0xffffffff1100780c */ /* 0x000fe20004f24270 */
[----:B------:R-:W2:Y:S01]  /*0630*/  @P5 LDG.E R18, desc[UR10][R10.64+0x10] ;  /* 0x0000100a0a125981 */ /* 0x000ea2000c1e1900 */
[----:B------:R-:W-:-:S03]  /*0640*/  PLOP3.LUT P6, PT, P6, P0, PT, 0x80, 0x8 ;  /* 0x000000000008781c */ /* 0x000fc600037c1070 */
[----:B------:R-:W5:Y:S01]  /*0650*/  @P3 LDG.E R15, desc[UR10][R8.64+0xc] ;  /* 0x00000c0a080f3981 */ /* 0x000f62000c1e1900 */
[----:B------:R-:W-:-:S03]  /*0660*/  PLOP3.LUT P1, PT, P1, P0, PT, 0x80, 0x8 ;  /* 0x000000000008781c */ /* 0x000fc60000f21070 */
[----:B------:R-:W5:Y:S04]  /*0670*/  @P3 LDG.E R16, desc[UR10][R10.64+0xc] ;  /* 0x00000c0a0a103981 */ /* 0x000f68000c1e1900 */
[----:B------:R-:W2:Y:S04]  /*0680*/  @P5 LDG.E R17, desc[UR10][R8.64+0x10] ;  /* 0x0000100a08115981 */ /* 0x000ea8000c1e1900 */
[----:B------:R-:W4:Y:S04]  /*0690*/  @P6 LDG.E R21, desc[UR10][R8.64+0x18] ;  /* 0x0000180a08156981 */ /* 0x000f28000c1e1900 */
[----:B------:R-:W4:Y:S04]  /*06a0*/  @P6 LDG.E R22, desc[UR10][R10.64+0x18] ;  /* 0x0000180a0a166981 */ /* 0x000f28000c1e1900 */
[----:B------:R-:W4:Y:S04]  /*06b0*/  @P1 LDG.E R23, desc[UR10][R8.64+0x1c] ;  /* 0x00001c0a08171981 */ /* 0x000f28000c1e1900 */
[----:B------:R-:W4:Y:S01]  /*06c0*/  @P1 LDG.E R24, desc[UR10][R10.64+0x1c] ;  /* 0x00001c0a0a181981 */ /* 0x000f22000c1e1900 */
[----:B------:R-:W-:Y:S01]  /*06d0*/  IADD3 R12, PT, PT, R12, 0x8, RZ ;  /* 0x000000080c0c7810 */ /* 0x000fe20007ffe0ff */
[----:B---3--:R-:W-:-:S03]  /*06e0*/  @P2 FFMA R0, R13, R14, R0 ;  /* 0x0000000e0d002223 */ /* 0x008fc60000000000 */
[----:B------:R-:W-:Y:S01]  /*06f0*/  ISETP.NE.AND P2, PT, R12, UR5, PT ;  /* 0x000000050c007c0c */ /* 0x000fe2000bf45270 */
[----:B-----5:R-:W-:-:S04]  /*0700*/  @P3 FFMA R0, R15, R16, R0 ;  /* 0x000000100f003223 */ /* 0x020fc80000000000 */
[----:B--2---:R-:W-:-:S04]  /*0710*/  @P5 FFMA R0, R17, R18, R0 ;  /* 0x0000001211005223 */ /* 0x004fc80000000000 */
[----:B----4-:R-:W-:-:S04]  /*0720*/  @P4 FFMA R0, R19, R20, R0 ;  /* 0x0000001413004223 */ /* 0x010fc80000000000 */
[----:B------:R-:W-:-:S04]  /*0730*/  @P6 FFMA R0, R21, R22, R0 ;  /* 0x0000001615006223 */ /* 0x000fc80000000000 */
[----:B------:R-:W-:Y:S01]  /*0740*/  @P1 FFMA R0, R23, R24, R0 ;  /* 0x0000001817001223 */ /* 0x000fe20000000000 */
[----:B------:R-:W-:Y:S06]  /*0750*/  @P2 BRA `(.L_x_16) ;  /* 0xfffffff800f82947 */ /* 0x000fec000383ffff */
[----:B------:R-:W-:-:S07]  /*0760*/  IMAD.U32 R8, RZ, RZ, UR5 ;  /* 0x00000005ff087e24 */ /* 0x000fce000f8e00ff */
.L_x_15:
[----:B------:R-:W-:-:S09]  /*0770*/  UISETP.NE.AND UP1, UPT, UR6, URZ, UPT ;  /* 0x000000ff0600728c */ /* 0x000fd2000bf25270 */
[----:B------:R-:W-:Y:S05]  /*0780*/  BRA.U !UP1, `(.L_x_17) ;  /* 0x0000000509507547 */ /* 0x000fea000b800000 */
[----:B------:R-:W-:Y:S02]  /*0790*/  UIADD3 UR8, UPT, UPT, UR6, -0x1, URZ ;  /* 0xffffffff06087890 */ /* 0x000fe4000fffe0ff */
[----:B------:R-:W-:Y:S02]  /*07a0*/  UISETP.NE.AND UP2, UPT, UR7, URZ, UPT ;  /* 0x000000ff0700728c */ /* 0x000fe4000bf45270 */
[----:B------:R-:W-:-:S09]  /*07b0*/  UISETP.GE.U32.AND UP1, UPT, UR8, 0x3, UPT ;  /* 0x000000030800788c */ /* 0x000fd2000bf26070 */
[----:B------:R-:W-:Y:S05]  /*07c0*/  BRA.U !UP1, `(.L_x_18) ;  /* 0x0000000109907547 */ /* 0x000fea000b800000 */
[----:B------:R-:W0:Y:S01]  /*07d0*/  LDCU UR8, c[0x0][0x398] ;  /* 0x00007300ff0877ac */ /* 0x000e220008000800 */
[----:B------:R-:W1:Y:S01]  /*07e0*/  LDC.64 R10, c[0x0][0x380] ;  /* 0x0000e000ff0a7b82 */ /* 0x000e620000000a00 */
[----:B------:R-:W-:-:S04]  /*07f0*/  IMAD.IADD R14, R5, 0x1, R8 ;  /* 0x00000001050e7824 */ /* 0x000fc800078e0208 */
[C---:B------:R-:W-:Y:S01]  /*0800*/  VIADD R15, R14.reuse, 0x2 ;  /* 0x000000020e0f7836 */ /* 0x040fe20000000000 */
[C---:B------:R-:W-:Y:S01]  /*0810*/  IADD3 R9, PT, PT, R14.reuse, 0x1, RZ ;  /* 0x000000010e097810 */ /* 0x040fe20007ffe0ff */
[C---:B------:R-:W-:Y:S01]  /*0820*/  VIADD R16, R14.reuse, 0x3 ;  /* 0x000000030e107836 */ /* 0x040fe20000000000 */
[----:B------:R-:W2:Y:S01]  /*0830*/  LDC.64 R12, c[0x0][0x388] ;  /* 0x0000e200ff0c7b82 */ /* 0x000ea20000000a00 */
[C---:B0-----:R-:W-:Y:S02]  /*0840*/  ISETP.GE.AND P1, PT, R14.reuse, UR8, PT ;  /* 0x000000080e007c0c */ /* 0x041fe4000bf26270 */
[----:B------:R-:W-:Y:S02]  /*0850*/  ISETP.GE.AND P2, PT, R9, UR8, PT ;  /* 0x0000000809007c0c */ /* 0x000fe4000bf46270 */
[----:B------:R-:W-:Y:S02]  /*0860*/  ISETP.GT.AND P1, PT, R14, -0x1, !P1 ;  /* 0xffffffff0e00780c */ /* 0x000fe40004f24270 */
[----:B------:R-:W-:-:S02]  /*0870*/  ISETP.GE.AND P3, PT, R15, UR8, PT ;  /* 0x000000080f007c0c */ /* 0x000fc4000bf66270 */
[----:B------:R-:W-:Y:S01]  /*0880*/  ISETP.GT.AND P2, PT, R9, -0x1, !P2 ;  /* 0xffffffff0900780c */ /* 0x000fe20005744270 */
[----:B------:R-:W-:Y:S01]  /*0890*/  IMAD R9, R7, UR8, R14 ;  /* 0x0000000807097c24 */ /* 0x000fe2000f8e020e */
[----:B------:R-:W-:Y:S02]  /*08a0*/  PLOP3.LUT P1, PT, P1, P0, PT, 0x80, 0x8 ;  /* 0x000000000008781c */ /* 0x000fe40000f21070 */
[----:B------:R-:W-:Y:S01]  /*08b0*/  ISETP.GT.AND P3, PT, R15, -0x1, !P3 ;  /* 0xffffffff0f00780c */ /* 0x000fe20005f64270 */
[----:B------:R-:W-:Y:S01]  /*08c0*/  IMAD R15, R6, UR12, R8 ;  /* 0x0000000c060f7c24 */ /* 0x000fe2000f8e0208 */
[C---:B------:R-:W-:Y:S01]  /*08d0*/  ISETP.GE.AND P4, PT, R16.reuse, UR8, PT ;  /* 0x0000000810007c0c */ /* 0x040fe2000bf86270 */
[----:B-1----:R-:W-:Y:S01]  /*08e0*/  IMAD.WIDE R10, R9, 0x4, R10 ;  /* 0x00000004090a7825 */ /* 0x002fe200078e020a */
[----:B------:R-:W-:Y:S02]  /*08f0*/  PLOP3.LUT P2, PT, P2, P0, PT, 0x80, 0x8 ;  /* 0x000000000008781c */ /* 0x000fe40001741070 */
[----:B------:R-:W-:Y:S01]  /*0900*/  ISETP.GT.AND P4, PT, R16, -0x1, !P4 ;  /* 0xffffffff1000780c */ /* 0x000fe20006784270 */
[----:B--2---:R-:W-:Y:S01]  /*0910*/  IMAD.WIDE R12, R15, 0x4, R12 ;  /* 0x000000040f0c7825 */ /* 0x004fe200078e020c */
[----:B------:R-:W-:-:S02]  /*0920*/  PLOP3.LUT P3, PT, P3, P0, PT, 0x80, 0x8 ;  /* 0x000000000008781c */ /* 0x000fc40001f61070 */
[----:B------:R-:W-:Y:S01]  /*0930*/  PLOP3.LUT P4, PT, P4, P0, PT, 0x80, 0x8 ;  /* 0x000000000008781c */ /* 0x000fe20002781070 */
[----:B------:R-:W2:Y:S04]  /*0940*/  @P1 LDG.E R9, desc[UR10][R10.64] ;  /* 0x0000000a0a091981 */ /* 0x000ea8000c1e1900 */
[----:B------:R-:W2:Y:S04]  /*0950*/  @P1 LDG.E R14, desc[UR10][R12.64] ;  /* 0x0000000a0c0e1981 */ /* 0x000ea8000c1e1900 */
[----:B------:R-:W3:Y:S04]  /*0960*/  @P2 LDG.E R15, desc[UR10][R10.64+0x4] ;  /* 0x0000040a0a0f2981 */ /* 0x000ee8000c1e1900 */
[----:B------:R-:W3:Y:S04]  /*0970*/  @P2 LDG.E R16, desc[UR10][R12.64+0x4] ;  /* 0x0000040a0c102981 */ /* 0x000ee8000c1e1900 */
[----:B------:R-:W4:Y:S04]  /*0980*/  @P3 LDG.E R17, desc[UR10][R10.64+0x8] ;  /* 0x0000080a0a113981 */ /* 0x000f28000c1e1900 */
[----:B------:R-:W4:Y:S04]  /*0990*/  @P3 LDG.E R18, desc[UR10][R12.64+0x8] ;  /* 0x0000080a0c123981 */ /* 0x000f28000c1e1900 */
[----:B------:R-:W5:Y:S04]  /*09a0*/  @P4 LDG.E R19, desc[UR10][R10.64+0xc] ;  /* 0x00000c0a0a134981 */ /* 0x000f68000c1e1900 */
[----:B------:R-:W5:Y:S01]  /*09b0*/  @P4 LDG.E R20, desc[UR10][R12.64+0xc] ;  /* 0x00000c0a0c144981 */ /* 0x000f62000c1e1900 */
[----:B------:R-:W-:Y:S01]  /*09c0*/  IADD3 R8, PT, PT, R8, 0x4, RZ ;  /* 0x0000000408087810 */ /* 0x000fe20007ffe0ff */
[----:B--2---:R-:W-:-:S04]  /*09d0*/  @P1 FFMA R0, R9, R14, R0 ;  /* 0x0000000e09001223 */ /* 0x004fc80000000000 */
[----:B---3--:R-:W-:-:S04]  /*09e0*/  @P2 FFMA R0, R15, R16, R0 ;  /* 0x000000100f002223 */ /* 0x008fc80000000000 */
[----:B----4-:R-:W-:-:S04]  /*09f0*/  @P3 FFMA R0, R17, R18, R0 ;  /* 0x0000001211003223 */ /* 0x010fc80000000000 */
[----:B-----5:R-:W-:-:S07]  /*0a00*/  @P4 FFMA R0, R19, R20, R0 ;  /* 0x0000001413004223 */ /* 0x020fce0000000000 */
.L_x_18:
[----:B------:R-:W-:Y:S05]  /*0a10*/  BRA.U !UP2, `(.L_x_17) ;  /* 0x000000010aac7547 */ /* 0x000fea000b800000 */
[----:B------:R-:W-:Y:S01]  /*0a20*/  UISETP.NE.AND UP1, UPT, UR7, 0x1, UPT ;  /* 0x000000010700788c */ /* 0x000fe2000bf25270 */
[----:B------:R-:W-:-:S08]  /*0a30*/  LOP3.LUT P3, RZ, R6, 0x1, RZ, 0xc0, !PT ;  /* 0x0000000106ff7812 */ /* 0x000fd0000786c0ff */
[----:B------:R-:W-:Y:S05]  /*0a40*/  BRA.U !UP1, `(.L_x_19) ;  /* 0x0000000109587547 */ /* 0x000fea000b800000 */
[----:B------:R-:W0:Y:S01]  /*0a50*/  LDCU UR8, c[0x0][0x398] ;  /* 0x00007300ff0877ac */ /* 0x000e220008000800 */
[----:B------:R-:W1:Y:S01]  /*0a60*/  LDC.64 R12, c[0x0][0x380] ;  /* 0x0000e000ff0c7b82 */ /* 0x000e620000000a00 */
[--C-:B------:R-:W-:Y:S02]  /*0a70*/  IMAD.IADD R14, R5, 0x1, R8.reuse ;  /* 0x00000001050e7824 */ /* 0x100fe400078e0208 */
[----:B------:R-:W-:Y:S02]  /*0a80*/  IMAD R15, R6, UR12, R8 ;  /* 0x0000000c060f7c24 */ /* 0x000fe4000f8e0208 */
[----:B------:R-:W-:-:S03]  /*0a90*/  VIADD R9, R14, 0x1 ;  /* 0x000000010e097836 */ /* 0x000fc60000000000 */
[----:B------:R-:W2:Y:S01]  /*0aa0*/  LDC.64 R10, c[0x0][0x388] ;  /* 0x0000e200ff0a7b82 */ /* 0x000ea20000000a00 */
[C---:B0-----:R-:W-:Y:S02]  /*0ab0*/  ISETP.GE.AND P1, PT, R14.reuse, UR8, PT ;  /* 0x000000080e007c0c */ /* 0x041fe4000bf26270 */
[C---:B------:R-:W-:Y:S02]  /*0ac0*/  ISETP.GE.AND P2, PT, R9.reuse, UR8, PT ;  /* 0x0000000809007c0c */ /* 0x040fe4000bf46270 */
[----:B------:R-:W-:Y:S02]  /*0ad0*/  ISETP.GT.AND P1, PT, R14, -0x1, !P1 ;  /* 0xffffffff0e00780c */ /* 0x000fe40004f24270 */
[----:B------:R-:W-:Y:S01]  /*0ae0*/  ISETP.GT.AND P2, PT, R9, -0x1, !P2 ;  /* 0xffffffff0900780c */ /* 0x000fe20005744270 */
[----:B------:R-:W-:Y:S01]  /*0af0*/  IMAD R9, R7, UR8, R14 ;  /* 0x0000000807097c24 */ /* 0x000fe2000f8e020e */
[----:B------:R-:W-:Y:S02]  /*0b00*/  PLOP3.LUT P1, PT, P1, P0, PT, 0x80, 0x8 ;  /* 0x000000000008781c */ /* 0x000fe40000f21070 */
[----:B------:R-:W-:Y:S01]  /*0b10*/  PLOP3.LUT P2, PT, P2, P0, PT, 0x80, 0x8 ;  /* 0x000000000008781c */ /* 0x000fe20001741070 */
[----:B-1----:R-:W-:-:S04]  /*0b20*/  IMAD.WIDE R12, R9, 0x4, R12 ;  /* 0x00000004090c7825 */ /* 0x002fc800078e020c */
[----:B--2---:R-:W-:-:S06]  /*0b30*/  IMAD.WIDE R10, R15, 0x4, R10 ;  /* 0x000000040f0a7825 */ /* 0x004fcc00078e020a */
[----:B------:R-:W2:Y:S04]  /*0b40*/  @P1 LDG.E R9, desc[UR10][R12.64] ;  /* 0x0000000a0c091981 */ /* 0x000ea8000c1e1900 */
[----:B------:R-:W2:Y:S04]  /*0b50*/  @P1 LDG.E R14, desc[UR10][R10.64] ;  /* 0x0000000a0a0e1981 */ /* 0x000ea8000c1e1900 */
[----:B------:R-:W3:Y:S04]  /*0b60*/  @P2 LDG.E R15, desc[UR10][R12.64+0x4] ;  /* 0x0000040a0c0f2981 */ /* 0x000ee8000c1e1900 */
[----:B------:R-:W3:Y:S01]  /*0b70*/  @P2 LDG.E R16, desc[UR10][R10.64+0x4] ;  /* 0x0000040a0a102981 */ /* 0x000ee2000c1e1900 */
[----:B------:R-:W-:Y:S01]  /*0b80*/  IADD3 R8, PT, PT, R8, 0x2, RZ ;  /* 0x0000000208087810 */ /* 0x000fe20007ffe0ff */
[----:B--2---:R-:W-:-:S04]  /*0b90*/  @P1 FFMA R0, R9, R14, R0 ;  /* 0x0000000e09001223 */ /* 0x004fc80000000000 */
[----:B---3--:R-:W-:-:S07]  /*0ba0*/  @P2 FFMA R0, R15, R16, R0 ;  /* 0x000000100f002223 */ /* 0x008fce0000000000 */
.L_x_19:
[----:B------:R-:W-:Y:S05]  /*0bb0*/  @!P3 BRA `(.L_x_17) ;  /* 0x000000000044b947 */ /* 0x000fea0003800000 */
[----:B------:R-:W0:Y:S01]  /*0bc0*/  LDCU UR8, c[0x0][0x398] ;  /* 0x00007300ff0877ac */ /* 0x000e220008000800 */
[----:B------:R-:W-:Y:S01]  /*0bd0*/  IMAD.IADD R14, R5, 0x1, R8 ;  /* 0x00000001050e7824 */ /* 0x000fe200078e0208 */
[----:B------:R-:W-:Y:S04]  /*0be0*/  BSSY.RECONVERGENT B0, `(.L_x_17) ;  /* 0x000000e000007945 */ /* 0x000fe80003800200 */
[----:B0-----:R-:W-:-:S04]  /*0bf0*/  ISETP.GE.AND P1, PT, R14, UR8, PT ;  /* 0x000000080e007c0c */ /* 0x001fc8000bf26270 */
[----:B------:R-:W-:-:S04]  /*0c00*/  ISETP.GT.AND P1, PT, R14, -0x1, !P1 ;  /* 0xffffffff0e00780c */ /* 0x000fc80004f24270 */
[----:B------:R-:W-:-:S13]  /*0c10*/  PLOP3.LUT P1, PT, P1, P0, PT, 0x80, 0x8 ;  /* 0x000000000008781c */ /* 0x000fda0000f21070 */
[----:B------:R-:W-:Y:S05]  /*0c20*/  @!P1 BRA `(.L_x_20) ;  /* 0x0000000000249947 */ /* 0x000fea0003800000 */
[----:B------:R-:W0:Y:S01]  /*0c30*/  LDC.64 R10, c[0x0][0x380] ;  /* 0x0000e000ff0a7b82 */ /* 0x000e220000000a00 */
[----:B------:R-:W-:Y:S02]  /*0c40*/  IMAD R7, R7, UR8, R14 ;  /* 0x0000000807077c24 */ /* 0x000fe4000f8e020e */
[----:B------:R-:W-:-:S05]  /*0c50*/  IMAD R9, R6, UR12, R8 ;  /* 0x0000000c06097c24 */ /* 0x000fca000f8e0208 */
[----:B------:R-:W1:Y:S01]  /*0c60*/  LDC.64 R12, c[0x0][0x388] ;  /* 0x0000e200ff0c7b82 */ /* 0x000e620000000a00 */
[----:B0-----:R-:W-:-:S06]  /*0c70*/  IMAD.WIDE R6, R7, 0x4, R10 ;  /* 0x0000000407067825 */ /* 0x001fcc00078e020a */
[----:B------:R-:W2:Y:S01]  /*0c80*/  LDG.E R7, desc[UR10][R6.64] ;  /* 0x0000000a06077981 */ /* 0x000ea2000c1e1900 */
[----:B-1----:R-:W-:-:S06]  /*0c90*/  IMAD.WIDE R8, R9, 0x4, R12 ;  /* 0x0000000409087825 */ /* 0x002fcc00078e020c */
[----:B------:R-:W2:Y:S02]  /*0ca0*/  LDG.E R8, desc[UR10][R8.64] ;  /* 0x0000000a08087981 */ /* 0x000ea4000c1e1900 */
[----:B--2---:R-:W-:-:S07]  /*0cb0*/  FFMA R0, R7, R8, R0 ;  /* 0x0000000807007223 */ /* 0x004fce0000000000 */
.L_x_20:
[----:B------:R-:W-:Y:S05]  /*0cc0*/  BSYNC.RECONVERGENT B0 ;  /* 0x0000000000007941 */ /* 0x000fea0003800200 */
.L_x_17:
[----:B------:R-:W-:Y:S05]  /*0cd0*/  BRA.U UP0, `(.L_x_21) ;  /* 0xfffffff500587547 */ /* 0x000fea000b83ffff */
.L_x_14:
[----:B------:R-:W0:Y:S01]  /*0ce0*/  LDC.64 R4, c[0x0][0x390] ;  /* 0x0000e400ff047b82 */ /* 0x000e220000000a00 */
[----:B------:R-:W1:Y:S02]  /*0cf0*/  LDCU UR8, c[0x0][0x3ac] ;  /* 0x00007580ff0877ac */ /* 0x000e640008000800 */
[----:B-1----:R-:W-:-:S04]  /*0d00*/  IMAD R3, R3, UR8, R2 ;  /* 0x0000000803037c24 */ /* 0x002fc8000f8e0202 */
[----:B0-----:R-:W-:-:S05]  /*0d10*/  IMAD.WIDE R2, R3, 0x4, R4 ;  /* 0x0000000403027825 */ /* 0x001fca00078e0204 */
[----:B------:R-:W-:Y:S01]  /*0d20*/  STG.E desc[UR10][R2.64], R0 ;  /* 0x0000000002007986 */ /* 0x000fe2000c10190a */
[----:B------:R-:W-:Y:S05]  /*0d30*/  EXIT ;  /* 0x000000000000794d */ /* 0x000fea0003800000 */
.L_x_22:
        /* <DEDUP_REMOVED lines=12> */
.L_x_27:


//--------------------- .text._Z14reluActivationPfS_i --------------------------
	.section	.text._Z14reluActivationPfS_i,"ax",@progbits
	.align	128
        .global         _Z14reluActivationPfS_i
        .type           _Z14reluActivationPfS_i,@function
        .size           _Z14reluActivationPfS_i,(.L_x_28 - _Z14reluActivationPfS_i)
        .other          _Z14reluActivationPfS_i,@"STO_CUDA_ENTRY STV_DEFAULT"
_Z14reluActivationPfS_i:
.text._Z14reluActivationPfS_i:
        /* <DEDUP_REMOVED lines=13> */
[----:B--2---:R-:W-:Y:S01]  /*00d0*/  IMAD.WIDE R4, R7, 0x4, R4 ;  /* 0x0000000407047825 */ /* 0x004fe200078e0204 */
[----:B---3--:R-:W-:-:S05]  /*00e0*/  FMNMX R7, RZ, R2, !PT ;  /* 0x00000002ff077209 */ /* 0x008fca0007800000 */
[----:B------:R-:W-:Y:S01]  /*00f0*/  STG.E desc[UR4][R4.64], R7 ;  /* 0x0000000704007986 */ /* 0x000fe2000c101904 */
[----:B------:R-:W-:Y:S05]  /*0100*/  EXIT ;  /* 0x000000000000794d */ /* 0x000fea0003800000 */
.L_x_23:
        /* <DEDUP_REMOVED lines=15> */
.L_x_28:


//--------------------- .nv.shared._Z17matmul_shared_memILi32EEviiifPKfS1_fPf --------------------------
	.section	.nv.shared._Z17matmul_shared_memILi32EEviiifPKfS1_fPf,"aw",@nobits
	.sectionflags	@""
	.align	4
.nv.shared._Z17matmul_shared_memILi32EEviiifPKfS1_fPf:
	.zero		9216


//--------------------- .nv.shared.reserved.0     --------------------------
	.section	.nv.shared.reserved.0,"aw",@nobits
	.weak		__nv_reservedSMEM_offset_0_alias
	.size		__nv_reservedSMEM_offset_0_alias, 0, 64
	.other		__nv_reservedSMEM_offset_0_alias,@"STO_CUDA_RESERVED_SHARED STV_DEFAULT"
__nv_reservedSMEM_offset_0_alias:
	.zero		0
	.zero		64


//--------------------- .nv.constant0._Z17matmul_shared_memILi32EEviiifPKfS1_fPf --------------------------
	.section	.nv.constant0._Z17matmul_shared_memILi32EEviiifPKfS1_fPf,"a",@progbits
	.sectionflags	@""
	.align	4
.nv.constant0._Z17matmul_shared_memILi32EEviiifPKfS1_fPf:
	.zero		944


//--------------------- .nv.constant0._Z14maxpool_kernelPfS_iiiiiiii --------------------------
	.section	.nv.constant0._Z14maxpool_kernelPfS_iiiiiiii,"a",@progbits
	.sectionflags	@""
	.align	4
.nv.constant0._Z14maxpool_kernelPfS_iiiiiiii:
	.zero		944


//--------------------- .nv.constant0._Z7addBiasPfS_i --------------------------
	.section	.nv.constant0._Z7addBiasPfS_i,"a",@progbits
	.sectionflags	@""
	.align	4
.nv.constant0._Z7addBiasPfS_i:
	.zero		916


//--------------------- .nv.constant0._Z13convolution2dPfS_S_iiiiiiiiiii --------------------------
	.section	.nv.constant0._Z13convolution2dPfS_S_iiiiiiiiiii,"a",@progbits
	.sectionflags	@""
	.align	4
.nv.constant0._Z13convolution2dPfS_S_iiiiiiiiiii:
	.zero		964


//--------------------- .nv.constant0._Z14reluActivationPfS_i --------------------------
	.section	.nv.constant0._Z14reluActivationPfS_i,"a",@progbits
	.sectionflags	@""
	.align	4
.nv.constant0._Z14reluActivationPfS_i:
	.zero		916


//--------------------- SYMBOLS --------------------------

	.type		.nv.reservedSmem.offset0,@object
	.size		.nv.reservedSmem.offset0,0x4
	.type		.nv.reservedSmem.cap,@object
	.size		.nv.reservedSmem.cap,0x4
